	.target	sm_90a

	.elftype	@"ET_EXEC"


//--------------------- .note.nv.tkinfo           --------------------------
	.section	.note.nv.tkinfo,"",@"SHT_NOTE"
	.sectionflags	@"SHF_NOTE_NV_TKINFO"
	.tkinfo
        /*0018*/ 	.word	0x00000002
        /*0030*/ 	.string	""
        /*0030*/ 	.string	"ptxas"
        /*0030*/ 	.string	"Cuda compilation tools, release 13.0, V13.0.88"
        /*0030*/ 	.string	"Build cuda_13.0.r13.0/compiler.36424714_0"
        /*0030*/ 	.string	"-arch sm_90a -m 64 "



//--------------------- .note.nv.cuinfo           --------------------------
	.section	.note.nv.cuinfo,"",@"SHT_NOTE"
	.sectionflags	@"SHF_NOTE_NV_CUINFO"
        /*0018*/ 	.short	0x0002
        /*001a*/ 	.short	0x005a
        /*001c*/ 	.short	0x0082
	.zero		2


//--------------------- .nv.info                  --------------------------
	.section	.nv.info,"",@"SHT_CUDA_INFO"
	.align	4


	//----- nvinfo : EIATTR_REGCOUNT
	.align		4
        /*0000*/ 	.byte	0x04, 0x2f
        /*0002*/ 	.short	(.L_15 - .L_14)
	.align		4
.L_14:
        /*0004*/ 	.word	index@(_ZN7cutlass13device_kernelINS_4gemm6kernel13GemmUniversalIN4cute5tupleIJiiiiEEENS1_10collective13CollectiveMmaINS1_34MainloopSm90TmaGmmaWarpSpecializedILi6ENS5_IJNS4_1CILi1EEESB_SB_EEENS1_35KernelTmaWarpSpecializedCooperativeEEENS5_IJNSA_ILi128EEENSA_ILi256EEESF_EEENS_10bfloat16_tENS5_IJlSB_lEEESI_SJ_NS4_8TiledMMAINS4_8MMA_AtomIJNS4_4SM904GMMA28MMA_64x256x16_F32BF16BF16_SSILNSN_5MajorE0ELSP_0ELNSN_7ScaleInE1ELSQ_1EEEEEENS4_6LayoutINS5_IJNSA_ILi2EEESB_SB_EEENS5_IJSB_NSA_ILi0EEESW_EEEEENS5_IJNS4_10UnderscoreESZ_SZ_EEEEENS4_13SM90_TMA_LOADENS4_14ComposedLayoutINS4_7SwizzleILi3ELi4ELi3EEENS4_18smem_ptr_flag_bitsILi16EEENST_INS5_IJNSA_ILi8EEENSA_ILi64EEEEEENS5_IJS19_SB_EEEEEEEvNS4_8identityES12_S1D_vS1E_EENS_8epilogue10collective6detail29Sm90TmaWarpSpecializedAdapterINS1H_15DefaultEpilogueISI_SJ_SJ_NS1G_6thread17LinearCombinationISI_Li1EffLNS1L_9ScaleType4KindE0ELNS_15FloatRoundStyleE2ESI_EENS1_15EpilogueDefaultEEEEEvvEEEEvNT_6ParamsE)
        /*0008*/ 	.word	0x000000a8


	//----- nvinfo : EIATTR_FRAME_SIZE
	.align		4
.L_15:
        /*000c*/ 	.byte	0x04, 0x11
        /*000e*/ 	.short	(.L_17 - .L_16)
	.align		4
.L_16:
        /*0010*/ 	.word	index@(_ZN7cutlass13device_kernelINS_4gemm6kernel13GemmUniversalIN4cute5tupleIJiiiiEEENS1_10collective13CollectiveMmaINS1_34MainloopSm90TmaGmmaWarpSpecializedILi6ENS5_IJNS4_1CILi1EEESB_SB_EEENS1_35KernelTmaWarpSpecializedCooperativeEEENS5_IJNSA_ILi128EEENSA_ILi256EEESF_EEENS_10bfloat16_tENS5_IJlSB_lEEESI_SJ_NS4_8TiledMMAINS4_8MMA_AtomIJNS4_4SM904GMMA28MMA_64x256x16_F32BF16BF16_SSILNSN_5MajorE0ELSP_0ELNSN_7ScaleInE1ELSQ_1EEEEEENS4_6LayoutINS5_IJNSA_ILi2EEESB_SB_EEENS5_IJSB_NSA_ILi0EEESW_EEEEENS5_IJNS4_10UnderscoreESZ_SZ_EEEEENS4_13SM90_TMA_LOADENS4_14ComposedLayoutINS4_7SwizzleILi3ELi4ELi3EEENS4_18smem_ptr_flag_bitsILi16EEENST_INS5_IJNSA_ILi8EEENSA_ILi64EEEEEENS5_IJS19_SB_EEEEEEEvNS4_8identityES12_S1D_vS1E_EENS_8epilogue10collective6detail29Sm90TmaWarpSpecializedAdapterINS1H_15DefaultEpilogueISI_SJ_SJ_NS1G_6thread17LinearCombinationISI_Li1EffLNS1L_9ScaleType4KindE0ELNS_15FloatRoundStyleE2ESI_EENS1_15EpilogueDefaultEEEEEvvEEEEvNT_6ParamsE)
        /*0014*/ 	.word	0x00000000


	//----- nvinfo : EIATTR_MIN_STACK_SIZE
	.align		4
.L_17:
        /*0018*/ 	.byte	0x04, 0x12
        /*001a*/ 	.short	(.L_19 - .L_18)
	.align		4
.L_18:
        /*001c*/ 	.word	index@(_ZN7cutlass13device_kernelINS_4gemm6kernel13GemmUniversalIN4cute5tupleIJiiiiEEENS1_10collective13CollectiveMmaINS1_34MainloopSm90TmaGmmaWarpSpecializedILi6ENS5_IJNS4_1CILi1EEESB_SB_EEENS1_35KernelTmaWarpSpecializedCooperativeEEENS5_IJNSA_ILi128EEENSA_ILi256EEESF_EEENS_10bfloat16_tENS5_IJlSB_lEEESI_SJ_NS4_8TiledMMAINS4_8MMA_AtomIJNS4_4SM904GMMA28MMA_64x256x16_F32BF16BF16_SSILNSN_5MajorE0ELSP_0ELNSN_7ScaleInE1ELSQ_1EEEEEENS4_6LayoutINS5_IJNSA_ILi2EEESB_SB_EEENS5_IJSB_NSA_ILi0EEESW_EEEEENS5_IJNS4_10UnderscoreESZ_SZ_EEEEENS4_13SM90_TMA_LOADENS4_14ComposedLayoutINS4_7SwizzleILi3ELi4ELi3EEENS4_18smem_ptr_flag_bitsILi16EEENST_INS5_IJNSA_ILi8EEENSA_ILi64EEEEEENS5_IJS19_SB_EEEEEEEvNS4_8identityES12_S1D_vS1E_EENS_8epilogue10collective6detail29Sm90TmaWarpSpecializedAdapterINS1H_15DefaultEpilogueISI_SJ_SJ_NS1G_6thread17LinearCombinationISI_Li1EffLNS1L_9ScaleType4KindE0ELNS_15FloatRoundStyleE2ESI_EENS1_15EpilogueDefaultEEEEEvvEEEEvNT_6ParamsE)
        /*0020*/ 	.word	0x00000000
.L_19:


//--------------------- .nv.compat                --------------------------
	.section	.nv.compat,"",@"SHT_CUDA_COMPAT_INFO"
	.align	4
        /*0000*/ 	.byte	0x02, 0x09, 0x01, 0x00, 0x02, 0x02, 0x04, 0x00, 0x02, 0x05, 0x05, 0x00, 0x03, 0x07, 0x01, 0x01
        /*0010*/ 	.byte	0x02, 0x03, 0x01, 0x00, 0x02, 0x06, 0x01, 0x00, 0x04, 0x0b, 0x08, 0x00, 0x00, 0x00, 0x00, 0x00
        /*0020*/ 	.byte	0x00, 0x00, 0x00, 0x00


//--------------------- .nv.info._ZN7cutlass13device_kernelINS_4gemm6kernel13GemmUniversalIN4cute5tupleIJiiiiEEENS1_10collective13CollectiveMmaINS1_34MainloopSm90TmaGmmaWarpSpecializedILi6ENS5_IJNS4_1CILi1EEESB_SB_EEENS1_35KernelTmaWarpSpecializedCooperativeEEENS5_IJNSA_ILi128EEENSA_ILi256EEESF_EEENS_10bfloat16_tENS5_IJlSB_lEEESI_SJ_NS4_8TiledMMAINS4_8MMA_AtomIJNS4_4SM904GMMA28MMA_64x256x16_F32BF16BF16_SSILNSN_5MajorE0ELSP_0ELNSN_7ScaleInE1ELSQ_1EEEEEENS4_6LayoutINS5_IJNSA_ILi2EEESB_SB_EEENS5_IJSB_NSA_ILi0EEESW_EEEEENS5_IJNS4_10UnderscoreESZ_SZ_EEEEENS4_13SM90_TMA_LOADENS4_14ComposedLayoutINS4_7SwizzleILi3ELi4ELi3EEENS4_18smem_ptr_flag_bitsILi16EEENST_INS5_IJNSA_ILi8EEENSA_ILi64EEEEEENS5_IJS19_SB_EEEEEEEvNS4_8identityES12_S1D_vS1E_EENS_8epilogue10collective6detail29Sm90TmaWarpSpecializedAdapterINS1H_15DefaultEpilogueISI_SJ_SJ_NS1G_6thread17LinearCombinationISI_Li1EffLNS1L_9ScaleType4KindE0ELNS_15FloatRoundStyleE2ESI_EENS1_15EpilogueDefaultEEEEEvvEEEEvNT_6ParamsE --------------------------
	.section	.nv.info._ZN7cutlass13device_kernelINS_4gemm6kernel13GemmUniversalIN4cute5tupleIJiiiiEEENS1_10collective13CollectiveMmaINS1_34MainloopSm90TmaGmmaWarpSpecializedILi6ENS5_IJNS4_1CILi1EEESB_SB_EEENS1_35KernelTmaWarpSpecializedCooperativeEEENS5_IJNSA_ILi128EEENSA_ILi256EEESF_EEENS_10bfloat16_tENS5_IJlSB_lEEESI_SJ_NS4_8TiledMMAINS4_8MMA_AtomIJNS4_4SM904GMMA28MMA_64x256x16_F32BF16BF16_SSILNSN_5MajorE0ELSP_0ELNSN_7ScaleInE1ELSQ_1EEEEEENS4_6LayoutINS5_IJNSA_ILi2EEESB_SB_EEENS5_IJSB_NSA_ILi0EEESW_EEEEENS5_IJNS4_10UnderscoreESZ_SZ_EEEEENS4_13SM90_TMA_LOADENS4_14ComposedLayoutINS4_7SwizzleILi3ELi4ELi3EEENS4_18smem_ptr_flag_bitsILi16EEENST_INS5_IJNSA_ILi8EEENSA_ILi64EEEEEENS5_IJS19_SB_EEEEEEEvNS4_8identityES12_S1D_vS1E_EENS_8epilogue10collective6detail29Sm90TmaWarpSpecializedAdapterINS1H_15DefaultEpilogueISI_SJ_SJ_NS1G_6thread17LinearCombinationISI_Li1EffLNS1L_9ScaleType4KindE0ELNS_15FloatRoundStyleE2ESI_EENS1_15EpilogueDefaultEEEEEvvEEEEvNT_6ParamsE,"",@"SHT_CUDA_INFO"
	.sectionflags	@""
	.align	4


	//----- nvinfo : EIATTR_CUDA_API_VERSION
	.align		4
        /*0000*/ 	.byte	0x04, 0x37
        /*0002*/ 	.short	(.L_21 - .L_20)
.L_20:
        /*0004*/ 	.word	0x00000082


	//----- nvinfo : EIATTR_KPARAM_INFO
	.align		4
.L_21:
        /*0008*/ 	.byte	0x04, 0x17
        /*000a*/ 	.short	(.L_23 - .L_22)
.L_22:
        /*000c*/ 	.word	0x00000000
        /*0010*/ 	.short	0x0000
        /*0012*/ 	.short	0x0070
        /*0014*/ 	.byte	0x00, 0xf0, 0x01, 0x10


	//----- nvinfo : EIATTR_SPARSE_MMA_MASK
	.align		4
.L_23:
        /*0018*/ 	.byte	0x03, 0x50
        /*001a*/ 	.short	0x0000


	//----- nvinfo : EIATTR_MAXREG_COUNT
	.align		4
        /*001c*/ 	.byte	0x03, 0x1b
        /*001e*/ 	.short	0x00a8


	//----- nvinfo : EIATTR_NUM_BARRIERS
	.align		4
        /*0020*/ 	.byte	0x02, 0x4c
        /*0022*/ 	.byte	0x01
	.zero		1


	//----- nvinfo : EIATTR_EXTERNS
	.align		4
        /*0024*/ 	.byte	0x04, 0x0f
        /*0026*/ 	.short	(.L_25 - .L_24)


	//   ....[0]....
	.align		4
.L_24:
        /*0028*/ 	.word	index@(__assertfail)


	//----- nvinfo : EIATTR_MERCURY_ISA_VERSION
	.align		4
.L_25:
        /*002c*/ 	.byte	0x03, 0x5f
        /*002e*/ 	.short	0x0101


	//----- nvinfo : EIATTR_INT_WARP_WIDE_INSTR_OFFSETS
	.align		4
        /*0030*/ 	.byte	0x04, 0x31
        /*0032*/ 	.short	(.L_27 - .L_26)


	//   ....[0]....
.L_26:
        /*0034*/ 	.word	0x000003f0


	//   ....[1]....
        /*0038*/ 	.word	0x00000420


	//   ....[2]....
        /*003c*/ 	.word	0x00000500


	//----- nvinfo : EIATTR_COOP_GROUP_MASK_REGIDS
	.align		4
.L_27:
        /*0040*/ 	.byte	0x04, 0x29
        /*0042*/ 	.short	(.L_29 - .L_28)


	//   ....[0]....
.L_28:
        /*0044*/ 	.word	0xffffffff


	//   ....[1]....
        /*0048*/ 	.word	0xffffffff


	//   ....[2]....
        /*004c*/ 	.word	0xffffffff


	//   ....[3]....
        /*0050*/ 	.word	0xffffffff


	//   ....[4]....
        /*0054*/ 	.word	0xffffffff


	//----- nvinfo : EIATTR_COOP_GROUP_INSTR_OFFSETS
	.align		4
.L_29:
        /*0058*/ 	.byte	0x04, 0x28
        /*005a*/ 	.short	(.L_31 - .L_30)


	//   ....[0]....
.L_30:
        /*005c*/ 	.word	0x00000060


	//   ....[1]....
        /*0060*/ 	.word	0x00000070


	//   ....[2]....
        /*0064*/ 	.word	0x00000130


	//   ....[3]....
        /*0068*/ 	.word	0x00000300


	//   ....[4]....
        /*006c*/ 	.word	0x00000fb0


	//----- nvinfo : EIATTR_REG_RECONFIG
	.align		4
.L_31:
        /*0070*/ 	.byte	0x01, 0x54
	.zero		2


	//----- nvinfo : EIATTR_SYSCALL_OFFSETS
	.align		4
        /*0074*/ 	.byte	0x04, 0x46
        /*0076*/ 	.short	(.L_33 - .L_32)


	//   ....[0]....
.L_32:
        /*0078*/ 	.word	0x00001170


	//----- nvinfo : EIATTR_MBARRIER_INSTR_OFFSETS
	.align		4
.L_33:
        /*007c*/ 	.byte	0x04, 0x39
        /*007e*/ 	.short	(.L_35 - .L_34)


	//   ....[0]....
.L_34:
        /*0080*/ 	.word	0x00000230
        /*0084*/ 	.word	0x000000ff
        /*0088*/ 	.word	0x00000000
        /*008c*/ 	.short	0x0100
        /*008e*/ 	.byte	0x08
	.zero		1


	//   ....[1]....
        /*0090*/ 	.word	0x00000240
        /*0094*/ 	.word	0x000000ff
        /*0098*/ 	.word	0x00000030
        /*009c*/ 	.short	0x0100
        /*009e*/ 	.byte	0x08
	.zero		1


	//   ....[2]....
        /*00a0*/ 	.word	0x00000250
        /*00a4*/ 	.word	0x000000ff
        /*00a8*/ 	.word	0x00000008
        /*00ac*/ 	.short	0x0100
        /*00ae*/ 	.byte	0x08
	.zero		1


	//   ....[3]....
        /*00b0*/ 	.word	0x00000260
        /*00b4*/ 	.word	0x000000ff
        /*00b8*/ 	.word	0x00000038
        /*00bc*/ 	.short	0x0100
        /*00be*/ 	.byte	0x08
	.zero		1


	//   ....[4]....
        /*00c0*/ 	.word	0x00000270
        /*00c4*/ 	.word	0x000000ff
        /*00c8*/ 	.word	0x00000010
        /*00cc*/ 	.short	0x0100
        /*00ce*/ 	.byte	0x08
	.zero		1


	//   ....[5]....
        /*00d0*/ 	.word	0x00000280
        /*00d4*/ 	.word	0x000000ff
        /*00d8*/ 	.word	0x00000040
        /*00dc*/ 	.short	0x0100
        /*00de*/ 	.byte	0x08
	.zero		1


	//   ....[6]....
        /*00e0*/ 	.word	0x00000290
        /*00e4*/ 	.word	0x000000ff
        /*00e8*/ 	.word	0x00000018
        /*00ec*/ 	.short	0x0100
        /*00ee*/ 	.byte	0x08
	.zero		1


	//   ....[7]....
        /*00f0*/ 	.word	0x000002a0
        /*00f4*/ 	.word	0x000000ff
        /*00f8*/ 	.word	0x00000048
        /*00fc*/ 	.short	0x0100
        /*00fe*/ 	.byte	0x08
	.zero		1


	//   ....[8]....
        /*0100*/ 	.word	0x000002b0
        /*0104*/ 	.word	0x000000ff
        /*0108*/ 	.word	0x00000020
        /*010c*/ 	.short	0x0100
        /*010e*/ 	.byte	0x08
	.zero		1


	//   ....[9]....
        /*0110*/ 	.word	0x000002c0
        /*0114*/ 	.word	0x000000ff
        /*0118*/ 	.word	0x00000050
        /*011c*/ 	.short	0x0100
        /*011e*/ 	.byte	0x08
	.zero		1


	//   ....[10]....
        /*0120*/ 	.word	0x000002d0
        /*0124*/ 	.word	0x000000ff
        /*0128*/ 	.word	0x00000028
        /*012c*/ 	.short	0x0100
        /*012e*/ 	.byte	0x08
	.zero		1


	//   ....[11]....
        /*0130*/ 	.word	0x000002e0
        /*0134*/ 	.word	0x000000ff
        /*0138*/ 	.word	0x00000058
        /*013c*/ 	.short	0x0100
        /*013e*/ 	.byte	0x08
	.zero		1


	//   ....[12]....
        /*0140*/ 	.word	0x00000570
        /*0144*/ 	.word	0x000000ff
        /*0148*/ 	.word	0x00000070
        /*014c*/ 	.short	0x0100
        /*014e*/ 	.byte	0x06
	.zero		1


	//   ....[13]....
        /*0150*/ 	.word	0x000005d0
        /*0154*/ 	.word	0x000000ff
        /*0158*/ 	.word	0x00000078
        /*015c*/ 	.short	0x0100
        /*015e*/ 	.byte	0x06
	.zero		1


	//   ....[14]....
        /*0160*/ 	.word	0x000011f0
        /*0164*/ 	.word	0x00000003
        /*0168*/ 	.word	0x00000000
        /*016c*/ 	.short	0x010a
        /*016e*/ 	.byte	0x3f
	.zero		1


	//   ....[15]....
        /*0170*/ 	.word	0x00001230
        /*0174*/ 	.word	0x00000003
        /*0178*/ 	.word	0x00000000
        /*017c*/ 	.short	0x010a
        /*017e*/ 	.byte	0x3f
	.zero		1


	//   ....[16]....
        /*0180*/ 	.word	0x00001800
        /*0184*/ 	.word	0x000000ff
        /*0188*/ 	.word	0x00000000
        /*018c*/ 	.short	0x010a
        /*018e*/ 	.byte	0x09
	.zero		1


	//   ....[17]....
        /*0190*/ 	.word	0x00001840
        /*0194*/ 	.word	0x000000ff
        /*0198*/ 	.word	0x00000000
        /*019c*/ 	.short	0x010a
        /*019e*/ 	.byte	0x09
	.zero		1


	//   ....[18]....
        /*01a0*/ 	.word	0x00001cd0
        /*01a4*/ 	.word	0x000000ff
        /*01a8*/ 	.word	0x00000000
        /*01ac*/ 	.short	0x0101
        /*01ae*/ 	.byte	0x08
	.zero		1


	//   ....[19]....
        /*01b0*/ 	.word	0x00001ed0
        /*01b4*/ 	.word	0x000000ff
        /*01b8*/ 	.word	0x00000000
        /*01bc*/ 	.short	0x0101
        /*01be*/ 	.byte	0x06
	.zero		1


	//   ....[20]....
        /*01c0*/ 	.word	0x0000ad40
        /*01c4*/ 	.word	0x0000000e
        /*01c8*/ 	.word	0x00000030
        /*01cc*/ 	.short	0x010a
        /*01ce*/ 	.byte	0x3f
	.zero		1


	//   ....[21]....
        /*01d0*/ 	.word	0x0000b180
        /*01d4*/ 	.word	0x00000006
        /*01d8*/ 	.word	0x00000078
        /*01dc*/ 	.short	0x0101
        /*01de*/ 	.byte	0x3f
	.zero		1


	//   ....[22]....
        /*01e0*/ 	.word	0x0000b8b0
        /*01e4*/ 	.word	0x00000007
        /*01e8*/ 	.word	0x00000000
        /*01ec*/ 	.short	0x010a
        /*01ee*/ 	.byte	0x3f
	.zero		1


	//   ....[23]....
        /*01f0*/ 	.word	0x0000b930
        /*01f4*/ 	.word	0x00000009
        /*01f8*/ 	.word	0x00000000
        /*01fc*/ 	.short	0x010a
        /*01fe*/ 	.byte	0x3f
	.zero		1


	//   ....[24]....
        /*0200*/ 	.word	0x0000b9c0
        /*0204*/ 	.word	0x00000006
        /*0208*/ 	.word	0x00000000
        /*020c*/ 	.short	0x010a
        /*020e*/ 	.byte	0x3f
	.zero		1


	//   ....[25]....
        /*0210*/ 	.word	0x0000ba50
        /*0214*/ 	.word	0x00000009
        /*0218*/ 	.word	0x00000000
        /*021c*/ 	.short	0x010a
        /*021e*/ 	.byte	0x3f
	.zero		1


	//   ....[26]....
        /*0220*/ 	.word	0x0000bae0
        /*0224*/ 	.word	0x00000006
        /*0228*/ 	.word	0x00000000
        /*022c*/ 	.short	0x010a
        /*022e*/ 	.byte	0x3f
	.zero		1


	//   ....[27]....
        /*0230*/ 	.word	0x0000bb70
        /*0234*/ 	.word	0x00000003
        /*0238*/ 	.word	0x00000000
        /*023c*/ 	.short	0x010a
        /*023e*/ 	.byte	0x3f
	.zero		1


	//   ....[28]....
        /*0240*/ 	.word	0x0000bbd0
        /*0244*/ 	.word	0x00000003
        /*0248*/ 	.word	0x00000000
        /*024c*/ 	.short	0x010a
        /*024e*/ 	.byte	0x3f
	.zero		1


	//   ....[29]....
        /*0250*/ 	.word	0x0000bc30
        /*0254*/ 	.word	0x00000004
        /*0258*/ 	.word	0x00000000
        /*025c*/ 	.short	0x010a
        /*025e*/ 	.byte	0x3f
	.zero		1


	//   ....[30]....
        /*0260*/ 	.word	0x0000bd00
        /*0264*/ 	.word	0x0000000e
        /*0268*/ 	.word	0x00000030
        /*026c*/ 	.short	0x010a
        /*026e*/ 	.byte	0x3f
	.zero		1


	//   ....[31]....
        /*0270*/ 	.word	0x0000bdd0
        /*0274*/ 	.word	0x00000007
        /*0278*/ 	.word	0x00000000
        /*027c*/ 	.short	0x010a
        /*027e*/ 	.byte	0x3f
	.zero		1


	//   ....[32]....
        /*0280*/ 	.word	0x0000be20
        /*0284*/ 	.word	0x00000009
        /*0288*/ 	.word	0x00000000
        /*028c*/ 	.short	0x010a
        /*028e*/ 	.byte	0x3f
	.zero		1


	//   ....[33]....
        /*0290*/ 	.word	0x0000be70
        /*0294*/ 	.word	0x00000006
        /*0298*/ 	.word	0x00000000
        /*029c*/ 	.short	0x010a
        /*029e*/ 	.byte	0x3f
	.zero		1


	//   ....[34]....
        /*02a0*/ 	.word	0x0000bec0
        /*02a4*/ 	.word	0x00000009
        /*02a8*/ 	.word	0x00000000
        /*02ac*/ 	.short	0x010a
        /*02ae*/ 	.byte	0x3f
	.zero		1


	//   ....[35]....
        /*02b0*/ 	.word	0x0000bf10
        /*02b4*/ 	.word	0x00000006
        /*02b8*/ 	.word	0x00000000
        /*02bc*/ 	.short	0x010a
        /*02be*/ 	.byte	0x3f
	.zero		1


	//----- nvinfo : EIATTR_NUM_MBARRIERS
	.align		4
.L_35:
        /*02c0*/ 	.byte	0x03, 0x38
        /*02c2*/ 	.short	0x000e


	//----- nvinfo : EIATTR_EXIT_INSTR_OFFSETS
	.align		4
        /*02c4*/ 	.byte	0x04, 0x1c
        /*02c6*/ 	.short	(.L_37 - .L_36)


	//   ....[0]....
.L_36:
        /*02c8*/ 	.word	0x00000620


	//   ....[1]....
        /*02cc*/ 	.word	0x00000ee0


	//   ....[2]....
        /*02d0*/ 	.word	0x0000a3b0


	//   ....[3]....
        /*02d4*/ 	.word	0x0000a9e0


	//   ....[4]....
        /*02d8*/ 	.word	0x0000bbc0


	//----- nvinfo : EIATTR_MAX_THREADS
	.align		4
.L_37:
        /*02dc*/ 	.byte	0x04, 0x05
        /*02de*/ 	.short	(.L_39 - .L_38)
.L_38:
        /*02e0*/ 	.word	0x00000180
        /*02e4*/ 	.word	0x00000001
        /*02e8*/ 	.word	0x00000001


	//----- nvinfo : EIATTR_CRS_STACK_SIZE
	.align		4
.L_39:
        /*02ec*/ 	.byte	0x04, 0x1e
        /*02ee*/ 	.short	(.L_41 - .L_40)
.L_40:
        /*02f0*/ 	.word	0x00000000


	//----- nvinfo : EIATTR_CBANK_PARAM_SIZE
	.align		4
.L_41:
        /*02f4*/ 	.byte	0x03, 0x19
        /*02f6*/ 	.short	0x0470


	//----- nvinfo : EIATTR_PARAM_CBANK
	.align		4
        /*02f8*/ 	.byte	0x04, 0x0a
        /*02fa*/ 	.short	(.L_43 - .L_42)
	.align		4
.L_42:
        /*02fc*/ 	.word	index@(.nv.constant0._ZN7cutlass13device_kernelINS_4gemm6kernel13GemmUniversalIN4cute5tupleIJiiiiEEENS1_10collective13CollectiveMmaINS1_34MainloopSm90TmaGmmaWarpSpecializedILi6ENS5_IJNS4_1CILi1EEESB_SB_EEENS1_35KernelTmaWarpSpecializedCooperativeEEENS5_IJNSA_ILi128EEENSA_ILi256EEESF_EEENS_10bfloat16_tENS5_IJlSB_lEEESI_SJ_NS4_8TiledMMAINS4_8MMA_AtomIJNS4_4SM904GMMA28MMA_64x256x16_F32BF16BF16_SSILNSN_5MajorE0ELSP_0ELNSN_7ScaleInE1ELSQ_1EEEEEENS4_6LayoutINS5_IJNSA_ILi2EEESB_SB_EEENS5_IJSB_NSA_ILi0EEESW_EEEEENS5_IJNS4_10UnderscoreESZ_SZ_EEEEENS4_13SM90_TMA_LOADENS4_14ComposedLayoutINS4_7SwizzleILi3ELi4ELi3EEENS4_18smem_ptr_flag_bitsILi16EEENST_INS5_IJNSA_ILi8EEENSA_ILi64EEEEEENS5_IJS19_SB_EEEEEEEvNS4_8identityES12_S1D_vS1E_EENS_8epilogue10collective6detail29Sm90TmaWarpSpecializedAdapterINS1H_15DefaultEpilogueISI_SJ_SJ_NS1G_6thread17LinearCombinationISI_Li1EffLNS1L_9ScaleType4KindE0ELNS_15FloatRoundStyleE2ESI_EENS1_15EpilogueDefaultEEEEEvvEEEEvNT_6ParamsE)
        /*0300*/ 	.short	0x0210
        /*0302*/ 	.short	0x0470


	//----- nvinfo : EIATTR_SW_WAR
	.align		4
.L_43:
        /*0304*/ 	.byte	0x04, 0x36
        /*0306*/ 	.short	(.L_45 - .L_44)
.L_44:
        /*0308*/ 	.word	0x00000008
.L_45:


//--------------------- .nv.callgraph             --------------------------
	.section	.nv.callgraph,"",@"SHT_CUDA_CALLGRAPH"
	.align	4
	.sectionentsize	8
	.align		4
        /*0000*/ 	.word	0x00000000
	.align		4
        /*0004*/ 	.word	0xffffffff
	.align		4
        /*0008*/ 	.word	index@(_ZN7cutlass13device_kernelINS_4gemm6kernel13GemmUniversalIN4cute5tupleIJiiiiEEENS1_10collective13CollectiveMmaINS1_34MainloopSm90TmaGmmaWarpSpecializedILi6ENS5_IJNS4_1CILi1EEESB_SB_EEENS1_35KernelTmaWarpSpecializedCooperativeEEENS5_IJNSA_ILi128EEENSA_ILi256EEESF_EEENS_10bfloat16_tENS5_IJlSB_lEEESI_SJ_NS4_8TiledMMAINS4_8MMA_AtomIJNS4_4SM904GMMA28MMA_64x256x16_F32BF16BF16_SSILNSN_5MajorE0ELSP_0ELNSN_7ScaleInE1ELSQ_1EEEEEENS4_6LayoutINS5_IJNSA_ILi2EEESB_SB_EEENS5_IJSB_NSA_ILi0EEESW_EEEEENS5_IJNS4_10UnderscoreESZ_SZ_EEEEENS4_13SM90_TMA_LOADENS4_14ComposedLayoutINS4_7SwizzleILi3ELi4ELi3EEENS4_18smem_ptr_flag_bitsILi16EEENST_INS5_IJNSA_ILi8EEENSA_ILi64EEEEEENS5_IJS19_SB_EEEEEEEvNS4_8identityES12_S1D_vS1E_EENS_8epilogue10collective6detail29Sm90TmaWarpSpecializedAdapterINS1H_15DefaultEpilogueISI_SJ_SJ_NS1G_6thread17LinearCombinationISI_Li1EffLNS1L_9ScaleType4KindE0ELNS_15FloatRoundStyleE2ESI_EENS1_15EpilogueDefaultEEEEEvvEEEEvNT_6ParamsE)
	.align		4
        /*000c*/ 	.word	index@(__assertfail)
	.align		4
        /*0010*/ 	.word	0x00000000
	.align		4
        /*0014*/ 	.word	0xfffffffe
	.align		4
        /*0018*/ 	.word	0x00000000
	.align		4
        /*001c*/ 	.word	0xfffffffd
	.align		4
        /*0020*/ 	.word	0x00000000
	.align		4
        /*0024*/ 	.word	0xfffffffc


//--------------------- .nv.constant4             --------------------------
	.section	.nv.constant4,"a",@progbits
	.align	8
	.align		8
.nv.constant4:
        /*0000*/ 	.dword	__assertfail
	.align		8
        /*0008*/ 	.dword	__unnamed_1
	.align		8
        /*0010*/ 	.dword	_ZN40_INTERNAL_8bb0a9f7_4_k_cu_191c4bbf_273314cuda3std3__45__cpo5beginE
	.align		8
        /*0018*/ 	.dword	_ZN40_INTERNAL_8bb0a9f7_4_k_cu_191c4bbf_273314cuda3std3__45__cpo3endE
	.align		8
        /*0020*/ 	.dword	_ZN40_INTERNAL_8bb0a9f7_4_k_cu_191c4bbf_273314cuda3std3__45__cpo6cbeginE
	.align		8
        /*0028*/ 	.dword	_ZN40_INTERNAL_8bb0a9f7_4_k_cu_191c4bbf_273314cuda3std3__45__cpo4cendE
	.align		8
        /*0030*/ 	.dword	_ZN40_INTERNAL_8bb0a9f7_4_k_cu_191c4bbf_273314cuda3std3__442_GLOBAL__N__8bb0a9f7_4_k_cu_191c4bbf_273316ignoreE
	.align		8
        /*0038*/ 	.dword	_ZN40_INTERNAL_8bb0a9f7_4_k_cu_191c4bbf_273314cuda3std3__419piecewise_constructE
	.align		8
        /*0040*/ 	.dword	_ZN40_INTERNAL_8bb0a9f7_4_k_cu_191c4bbf_273314cuda3std3__48in_placeE
	.align		8
        /*0048*/ 	.dword	_ZN40_INTERNAL_8bb0a9f7_4_k_cu_191c4bbf_273314cuda3std6ranges3__45__cpo4swapE
	.align		8
        /*0050*/ 	.dword	_ZN40_INTERNAL_8bb0a9f7_4_k_cu_191c4bbf_273314cuda3std6ranges3__45__cpo9iter_moveE
	.align		8
        /*0058*/ 	.dword	_ZN40_INTERNAL_8bb0a9f7_4_k_cu_191c4bbf_273314cute7productE
	.align		8
        /*0060*/ 	.dword	_ZN40_INTERNAL_8bb0a9f7_4_k_cu_191c4bbf_273314cute1_E
	.align		8
        /*0068*/ 	.dword	$str$22
	.align		8
        /*0070*/ 	.dword	$str$23


//--------------------- .text._ZN7cutlass13device_kernelINS_4gemm6kernel13GemmUniversalIN4cute5tupleIJiiiiEEENS1_10collective13CollectiveMmaINS1_34MainloopSm90TmaGmmaWarpSpecializedILi6ENS5_IJNS4_1CILi1EEESB_SB_EEENS1_35KernelTmaWarpSpecializedCooperativeEEENS5_IJNSA_ILi128EEENSA_ILi256EEESF_EEENS_10bfloat16_tENS5_IJlSB_lEEESI_SJ_NS4_8TiledMMAINS4_8MMA_AtomIJNS4_4SM904GMMA28MMA_64x256x16_F32BF16BF16_SSILNSN_5MajorE0ELSP_0ELNSN_7ScaleInE1ELSQ_1EEEEEENS4_6LayoutINS5_IJNSA_ILi2EEESB_SB_EEENS5_IJSB_NSA_ILi0EEESW_EEEEENS5_IJNS4_10UnderscoreESZ_SZ_EEEEENS4_13SM90_TMA_LOADENS4_14ComposedLayoutINS4_7SwizzleILi3ELi4ELi3EEENS4_18smem_ptr_flag_bitsILi16EEENST_INS5_IJNSA_ILi8EEENSA_ILi64EEEEEENS5_IJS19_SB_EEEEEEEvNS4_8identityES12_S1D_vS1E_EENS_8epilogue10collective6detail29Sm90TmaWarpSpecializedAdapterINS1H_15DefaultEpilogueISI_SJ_SJ_NS1G_6thread17LinearCombinationISI_Li1EffLNS1L_9ScaleType4KindE0ELNS_15FloatRoundStyleE2ESI_EENS1_15EpilogueDefaultEEEEEvvEEEEvNT_6ParamsE --------------------------
	.section	.text._ZN7cutlass13device_kernelINS_4gemm6kernel13GemmUniversalIN4cute5tupleIJiiiiEEENS1_10collective13CollectiveMmaINS1_34MainloopSm90TmaGmmaWarpSpecializedILi6ENS5_IJNS4_1CILi1EEESB_SB_EEENS1_35KernelTmaWarpSpecializedCooperativeEEENS5_IJNSA_ILi128EEENSA_ILi256EEESF_EEENS_10bfloat16_tENS5_IJlSB_lEEESI_SJ_NS4_8TiledMMAINS4_8MMA_AtomIJNS4_4SM904GMMA28MMA_64x256x16_F32BF16BF16_SSILNSN_5MajorE0ELSP_0ELNSN_7ScaleInE1ELSQ_1EEEEEENS4_6LayoutINS5_IJNSA_ILi2EEESB_SB_EEENS5_IJSB_NSA_ILi0EEESW_EEEEENS5_IJNS4_10UnderscoreESZ_SZ_EEEEENS4_13SM90_TMA_LOADENS4_14ComposedLayoutINS4_7SwizzleILi3ELi4ELi3EEENS4_18smem_ptr_flag_bitsILi16EEENST_INS5_IJNSA_ILi8EEENSA_ILi64EEEEEENS5_IJS19_SB_EEEEEEEvNS4_8identityES12_S1D_vS1E_EENS_8epilogue10collective6detail29Sm90TmaWarpSpecializedAdapterINS1H_15DefaultEpilogueISI_SJ_SJ_NS1G_6thread17LinearCombinationISI_Li1EffLNS1L_9ScaleType4KindE0ELNS_15FloatRoundStyleE2ESI_EENS1_15EpilogueDefaultEEEEEvvEEEEvNT_6ParamsE,"ax",@progbits
	.align	128
.text._ZN7cutlass13device_kernelINS_4gemm6kernel13GemmUniversalIN4cute5tupleIJiiiiEEENS1_10collective13CollectiveMmaINS1_34MainloopSm90TmaGmmaWarpSpecializedILi6ENS5_IJNS4_1CILi1EEESB_SB_EEENS1_35KernelTmaWarpSpecializedCooperativeEEENS5_IJNSA_ILi128EEENSA_ILi256EEESF_EEENS_10bfloat16_tENS5_IJlSB_lEEESI_SJ_NS4_8TiledMMAINS4_8MMA_AtomIJNS4_4SM904GMMA28MMA_64x256x16_F32BF16BF16_SSILNSN_5MajorE0ELSP_0ELNSN_7ScaleInE1ELSQ_1EEEEEENS4_6LayoutINS5_IJNSA_ILi2EEESB_SB_EEENS5_IJSB_NSA_ILi0EEESW_EEEEENS5_IJNS4_10UnderscoreESZ_SZ_EEEEENS4_13SM90_TMA_LOADENS4_14ComposedLayoutINS4_7SwizzleILi3ELi4ELi3EEENS4_18smem_ptr_flag_bitsILi16EEENST_INS5_IJNSA_ILi8EEENSA_ILi64EEEEEENS5_IJS19_SB_EEEEEEEvNS4_8identityES12_S1D_vS1E_EENS_8epilogue10collective6detail29Sm90TmaWarpSpecializedAdapterINS1H_15DefaultEpilogueISI_SJ_SJ_NS1G_6thread17LinearCombinationISI_Li1EffLNS1L_9ScaleType4KindE0ELNS_15FloatRoundStyleE2ESI_EENS1_15EpilogueDefaultEEEEEvvEEEEvNT_6ParamsE:
        .type           _ZN7cutlass13device_kernelINS_4gemm6kernel13GemmUniversalIN4cute5tupleIJiiiiEEENS1_10collective13CollectiveMmaINS1_34MainloopSm90TmaGmmaWarpSpecializedILi6ENS5_IJNS4_1CILi1EEESB_SB_EEENS1_35KernelTmaWarpSpecializedCooperativeEEENS5_IJNSA_ILi128EEENSA_ILi256EEESF_EEENS_10bfloat16_tENS5_IJlSB_lEEESI_SJ_NS4_8TiledMMAINS4_8MMA_AtomIJNS4_4SM904GMMA28MMA_64x256x16_F32BF16BF16_SSILNSN_5MajorE0ELSP_0ELNSN_7ScaleInE1ELSQ_1EEEEEENS4_6LayoutINS5_IJNSA_ILi2EEESB_SB_EEENS5_IJSB_NSA_ILi0EEESW_EEEEENS5_IJNS4_10UnderscoreESZ_SZ_EEEEENS4_13SM90_TMA_LOADENS4_14ComposedLayoutINS4_7SwizzleILi3ELi4ELi3EEENS4_18smem_ptr_flag_bitsILi16EEENST_INS5_IJNSA_ILi8EEENSA_ILi64EEEEEENS5_IJS19_SB_EEEEEEEvNS4_8identityES12_S1D_vS1E_EENS_8epilogue10collective6detail29Sm90TmaWarpSpecializedAdapterINS1H_15DefaultEpilogueISI_SJ_SJ_NS1G_6thread17LinearCombinationISI_Li1EffLNS1L_9ScaleType4KindE0ELNS_15FloatRoundStyleE2ESI_EENS1_15EpilogueDefaultEEEEEvvEEEEvNT_6ParamsE,@function
        .size           _ZN7cutlass13device_kernelINS_4gemm6kernel13GemmUniversalIN4cute5tupleIJiiiiEEENS1_10collective13CollectiveMmaINS1_34MainloopSm90TmaGmmaWarpSpecializedILi6ENS5_IJNS4_1CILi1EEESB_SB_EEENS1_35KernelTmaWarpSpecializedCooperativeEEENS5_IJNSA_ILi128EEENSA_ILi256EEESF_EEENS_10bfloat16_tENS5_IJlSB_lEEESI_SJ_NS4_8TiledMMAINS4_8MMA_AtomIJNS4_4SM904GMMA28MMA_64x256x16_F32BF16BF16_SSILNSN_5MajorE0ELSP_0ELNSN_7ScaleInE1ELSQ_1EEEEEENS4_6LayoutINS5_IJNSA_ILi2EEESB_SB_EEENS5_IJSB_NSA_ILi0EEESW_EEEEENS5_IJNS4_10UnderscoreESZ_SZ_EEEEENS4_13SM90_TMA_LOADENS4_14ComposedLayoutINS4_7SwizzleILi3ELi4ELi3EEENS4_18smem_ptr_flag_bitsILi16EEENST_INS5_IJNSA_ILi8EEENSA_ILi64EEEEEENS5_IJS19_SB_EEEEEEEvNS4_8identityES12_S1D_vS1E_EENS_8epilogue10collective6detail29Sm90TmaWarpSpecializedAdapterINS1H_15DefaultEpilogueISI_SJ_SJ_NS1G_6thread17LinearCombinationISI_Li1EffLNS1L_9ScaleType4KindE0ELNS_15FloatRoundStyleE2ESI_EENS1_15EpilogueDefaultEEEEEvvEEEEvNT_6ParamsE,(.L_x_326 - _ZN7cutlass13device_kernelINS_4gemm6kernel13GemmUniversalIN4cute5tupleIJiiiiEEENS1_10collective13CollectiveMmaINS1_34MainloopSm90TmaGmmaWarpSpecializedILi6ENS5_IJNS4_1CILi1EEESB_SB_EEENS1_35KernelTmaWarpSpecializedCooperativeEEENS5_IJNSA_ILi128EEENSA_ILi256EEESF_EEENS_10bfloat16_tENS5_IJlSB_lEEESI_SJ_NS4_8TiledMMAINS4_8MMA_AtomIJNS4_4SM904GMMA28MMA_64x256x16_F32BF16BF16_SSILNSN_5MajorE0ELSP_0ELNSN_7ScaleInE1ELSQ_1EEEEEENS4_6LayoutINS5_IJNSA_ILi2EEESB_SB_EEENS5_IJSB_NSA_ILi0EEESW_EEEEENS5_IJNS4_10UnderscoreESZ_SZ_EEEEENS4_13SM90_TMA_LOADENS4_14ComposedLayoutINS4_7SwizzleILi3ELi4ELi3EEENS4_18smem_ptr_flag_bitsILi16EEENST_INS5_IJNSA_ILi8EEENSA_ILi64EEEEEENS5_IJS19_SB_EEEEEEEvNS4_8identityES12_S1D_vS1E_EENS_8epilogue10collective6detail29Sm90TmaWarpSpecializedAdapterINS1H_15DefaultEpilogueISI_SJ_SJ_NS1G_6thread17LinearCombinationISI_Li1EffLNS1L_9ScaleType4KindE0ELNS_15FloatRoundStyleE2ESI_EENS1_15EpilogueDefaultEEEEEvvEEEEvNT_6ParamsE)
        .other          _ZN7cutlass13device_kernelINS_4gemm6kernel13GemmUniversalIN4cute5tupleIJiiiiEEENS1_10collective13CollectiveMmaINS1_34MainloopSm90TmaGmmaWarpSpecializedILi6ENS5_IJNS4_1CILi1EEESB_SB_EEENS1_35KernelTmaWarpSpecializedCooperativeEEENS5_IJNSA_ILi128EEENSA_ILi256EEESF_EEENS_10bfloat16_tENS5_IJlSB_lEEESI_SJ_NS4_8TiledMMAINS4_8MMA_AtomIJNS4_4SM904GMMA28MMA_64x256x16_F32BF16BF16_SSILNSN_5MajorE0ELSP_0ELNSN_7ScaleInE1ELSQ_1EEEEEENS4_6LayoutINS5_IJNSA_ILi2EEESB_SB_EEENS5_IJSB_NSA_ILi0EEESW_EEEEENS5_IJNS4_10UnderscoreESZ_SZ_EEEEENS4_13SM90_TMA_LOADENS4_14ComposedLayoutINS4_7SwizzleILi3ELi4ELi3EEENS4_18smem_ptr_flag_bitsILi16EEENST_INS5_IJNSA_ILi8EEENSA_ILi64EEEEEENS5_IJS19_SB_EEEEEEEvNS4_8identityES12_S1D_vS1E_EENS_8epilogue10collective6detail29Sm90TmaWarpSpecializedAdapterINS1H_15DefaultEpilogueISI_SJ_SJ_NS1G_6thread17LinearCombinationISI_Li1EffLNS1L_9ScaleType4KindE0ELNS_15FloatRoundStyleE2ESI_EENS1_15EpilogueDefaultEEEEEvvEEEEvNT_6ParamsE,@"STO_CUDA_ENTRY STV_DEFAULT"
_ZN7cutlass13device_kernelINS_4gemm6kernel13GemmUniversalIN4cute5tupleIJiiiiEEENS1_10collective13CollectiveMmaINS1_34MainloopSm90TmaGmmaWarpSpecializedILi6ENS5_IJNS4_1CILi1EEESB_SB_EEENS1_35KernelTmaWarpSpecializedCooperativeEEENS5_IJNSA_ILi128EEENSA_ILi256EEESF_EEENS_10bfloat16_tENS5_IJlSB_lEEESI_SJ_NS4_8TiledMMAINS4_8MMA_AtomIJNS4_4SM904GMMA28MMA_64x256x16_F32BF16BF16_SSILNSN_5MajorE0ELSP_0ELNSN_7ScaleInE1ELSQ_1EEEEEENS4_6LayoutINS5_IJNSA_ILi2EEESB_SB_EEENS5_IJSB_NSA_ILi0EEESW_EEEEENS5_IJNS4_10UnderscoreESZ_SZ_EEEEENS4_13SM90_TMA_LOADENS4_14ComposedLayoutINS4_7SwizzleILi3ELi4ELi3EEENS4_18smem_ptr_flag_bitsILi16EEENST_INS5_IJNSA_ILi8EEENSA_ILi64EEEEEENS5_IJS19_SB_EEEEEEEvNS4_8identityES12_S1D_vS1E_EENS_8epilogue10collective6detail29Sm90TmaWarpSpecializedAdapterINS1H_15DefaultEpilogueISI_SJ_SJ_NS1G_6thread17LinearCombinationISI_Li1EffLNS1L_9ScaleType4KindE0ELNS_15FloatRoundStyleE2ESI_EENS1_15EpilogueDefaultEEEEEvvEEEEvNT_6ParamsE:
[----:B------:R-:W0:Y:S01]  /*0000*/  LDC R1, c[0x0][0x28] ;  /* 0x00000a00ff017b82 */ /* 0x000e220000000800 */
[----:B------:R-:W1:Y:S01]  /*0010*/  S2R R18, SR_TID.X ;  /* 0x0000000000127919 */ /* 0x000e620000002100 */
[----:B------:R-:W-:Y:S01]  /*0020*/  ELECT P0, URZ, PT ;  /* 0x00000000003f782f */ /* 0x000fe20003800000 */
[----:B------:R-:W-:Y:S01]  /*0030*/  BSSY B0, `(.L_x_0) ;  /* 0x000000f000007945 */ /* 0x000fe20003800000 */
[--C-:B-1----:R-:W-:Y:S02]  /*0040*/  SHF.R.U32.HI R0, RZ, 0x5, R18.reuse ;  /* 0x00000005ff007819 */ /* 0x102fe40000011612 */
[----:B------:R-:W-:-:S03]  /*0050*/  SHF.R.U32.HI R22, RZ, 0x7, R18 ;  /* 0x00000007ff167819 */ /* 0x000fc60000011612 */
[----:B------:R-:W1:Y:S04]  /*0060*/  SHFL.IDX PT, R5, R0, RZ, 0x1f ;  /* 0x00001fff00057589 */ /* 0x000e6800000e0000 */
[----:B------:R2:W3:Y:S01]  /*0070*/  SHFL.IDX PT, R8, R22, RZ, 0x1f ;  /* 0x00001fff16087589 */ /* 0x0004e200000e0000 */
[----:B-1----:R-:W-:-:S13]  /*0080*/  ISETP.NE.OR P0, PT, R5, RZ, !P0 ;  /* 0x000000ff0500720c */ /* 0x002fda0004705670 */
[----:B0-23--:R-:W-:Y:S05]  /*0090*/  @P0 BRA `(.L_x_1) ;  /* 0x0000000000200947 */ /* 0x00dfea0003800000 */
[----:B------:R-:W-:Y:S02]  /*00a0*/  ULDC.64 UR4, c[0x0][0x198] ;  /* 0x0000660000047ab9 */ /* 0x000fe40000000a00 */
[----:B------:R-:W-:Y:S02]  /*00b0*/  UIADD3 UR6, UP0, UR4, 0xf0, URZ ;  /* 0x000000f004067890 */ /* 0x000fe4000ff1e03f */
[----:B------:R-:W-:Y:S02]  /*00c0*/  UIADD3 UR4, UP1, UR4, 0x1f0, URZ ;  /* 0x000001f004047890 */ /* 0x000fe4000ff3e03f */
[----:B------:R-:W-:Y:S02]  /*00d0*/  UIADD3.X UR7, URZ, UR5, URZ, UP0, !UPT ;  /* 0x000000053f077290 */ /* 0x000fe400087fe43f */
[----:B------:R-:W-:-:S07]  /*00e0*/  UIADD3.X UR5, URZ, UR5, URZ, UP1, !UPT ;  /* 0x000000053f057290 */ /* 0x000fce0008ffe43f */
[----:B------:R0:W-:Y:S02]  /*00f0*/  UTMACCTL.PF [UR6] ;  /* 0x00000000060079b9 */ /* 0x0001e40008040000 */
[----:B------:R0:W-:Y:S02]  /*0100*/  UTMACCTL.PF [UR4] ;  /* 0x00000000040079b9 */ /* 0x0001e40008040000 */
[----:B0-----:R-:W-:Y:S01]  /*0110*/  NOP ;  /* 0x0000000000007918 */ /* 0x001fe20000000000 */
.L_x_1:
[----:B------:R-:W-:Y:S05]  /*0120*/  BSYNC B0 ;  /* 0x0000000000007941 */ /* 0x000fea0003800000 */
.L_x_0:
[----:B------:R-:W0:Y:S02]  /*0130*/  SHFL.IDX PT, R2, R0, RZ, 0x1f ;  /* 0x00001fff00027589 */ /* 0x000e2400000e0000 */
[----:B0-----:R-:W-:-:S13]  /*0140*/  ISETP.NE.AND P0, PT, R2, RZ, PT ;  /* 0x000000ff0200720c */ /* 0x001fda0003f05270 */
[----:B------:R-:W-:Y:S05]  /*0150*/  @P0 BRA `(.L_x_2) ;  /* 0x0000000000680947 */ /* 0x000fea0003800000 */
[----:B------:R-:W0:Y:S01]  /*0160*/  S2UR UR8, SR_CgaCtaId ;  /* 0x00000000000879c3 */ /* 0x000e220000008800 */
[----:B------:R-:W-:Y:S01]  /*0170*/  UMOV UR4, 0x400 ;  /* 0x0000040000047882 */ /* 0x000fe20000000000 */
[----:B------:R-:W-:Y:S01]  /*0180*/  UMOV UR5, 0x1 ;  /* 0x0000000100057882 */ /* 0x000fe20000000000 */
[----:B------:R-:W-:Y:S01]  /*0190*/  UMOV UR6, 0x100 ;  /* 0x0000010000067882 */ /* 0x000fe20000000000 */
[----:B------:R-:W-:Y:S01]  /*01a0*/  ELECT P0, URZ, PT ;  /* 0x00000000003f782f */ /* 0x000fe20003800000 */
[----:B------:R-:W-:-:S04]  /*01b0*/  UIADD3 UR6, -UR6, 0x100000, URZ ;  /* 0x0010000006067890 */ /* 0x000fc8000fffe13f */
[----:B------:R-:W-:Y:S02]  /*01c0*/  USHF.L.U32 UR7, UR6, 0xb, URZ ;  /* 0x0000000b06077899 */ /* 0x000fe4000800063f */
[----:B------:R-:W-:Y:S02]  /*01d0*/  USHF.L.U32 UR6, UR6, 0x1, URZ ;  /* 0x0000000106067899 */ /* 0x000fe4000800063f */
[----:B0-----:R-:W-:Y:S02]  /*01e0*/  ULEA UR8, UR8, UR4, 0x18 ;  /* 0x0000000408087291 */ /* 0x001fe4000f8ec03f */
[----:B------:R-:W-:-:S04]  /*01f0*/  UIADD3 UR4, -UR5, 0x100000, URZ ;  /* 0x0010000005047890 */ /* 0x000fc8000fffe13f */
[----:B------:R-:W-:Y:S02]  /*0200*/  USHF.L.U32 UR5, UR4, 0xb, URZ ;  /* 0x0000000b04057899 */ /* 0x000fe4000800063f */
[----:B------:R-:W-:Y:S01]  /*0210*/  USHF.L.U32 UR4, UR4, 0x1, URZ ;  /* 0x0000000104047899 */ /* 0x000fe2000800063f */
[----:B------:R-:W0:Y:S11]  /*0220*/  FENCE.VIEW.ASYNC.S ;  /* 0x00000000000073c6 */ /* 0x000e360000000000 */
[----:B0-----:R0:W1:Y:S01]  /*0230*/  SYNCS.EXCH.64 URZ, [UR8], UR4 ;  /* 0x00000004083f75b2 */ /* 0x0010620008000100 */
[----:B------:R0:W2:Y:S01]  /*0240*/  SYNCS.EXCH.64 URZ, [UR8+0x30], UR6 ;  /* 0x00003006083f75b2 */ /* 0x0000a20008000100 */
[----:B------:R0:W3:Y:S01]  /*0250*/  SYNCS.EXCH.64 URZ, [UR8+0x8], UR4 ;  /* 0x00000804083f75b2 */ /* 0x0000e20008000100 */
[----:B------:R0:W4:Y:S01]  /*0260*/  SYNCS.EXCH.64 URZ, [UR8+0x38], UR6 ;  /* 0x00003806083f75b2 */ /* 0x0001220008000100 */
[----:B------:R0:W0:Y:S01]  /*0270*/  SYNCS.EXCH.64 URZ, [UR8+0x10], UR4 ;  /* 0x00001004083f75b2 */ /* 0x0000220008000100 */
[----:B------:R0:W0:Y:S01]  /*0280*/  SYNCS.EXCH.64 URZ, [UR8+0x40], UR6 ;  /* 0x00004006083f75b2 */ /* 0x0000220008000100 */
[----:B------:R0:W0:Y:S01]  /*0290*/  SYNCS.EXCH.64 URZ, [UR8+0x18], UR4 ;  /* 0x00001804083f75b2 */ /* 0x0000220008000100 */
[----:B------:R0:W0:Y:S01]  /*02a0*/  SYNCS.EXCH.64 URZ, [UR8+0x48], UR6 ;  /* 0x00004806083f75b2 */ /* 0x0000220008000100 */
[----:B------:R0:W0:Y:S01]  /*02b0*/  SYNCS.EXCH.64 URZ, [UR8+0x20], UR4 ;  /* 0x00002004083f75b2 */ /* 0x0000220008000100 */
[----:B------:R0:W0:Y:S01]  /*02c0*/  SYNCS.EXCH.64 URZ, [UR8+0x50], UR6 ;  /* 0x00005006083f75b2 */ /* 0x0000220008000100 */
[----:B------:R0:W0:Y:S01]  /*02d0*/  SYNCS.EXCH.64 URZ, [UR8+0x28], UR4 ;  /* 0x00002804083f75b2 */ /* 0x0000220008000100 */
[----:B------:R0:W0:Y:S01]  /*02e0*/  SYNCS.EXCH.64 URZ, [UR8+0x58], UR6 ;  /* 0x00005806083f75b2 */ /* 0x0000220008000100 */
[----:B------:R-:W-:Y:S01]  /*02f0*/  NOP ;  /* 0x0000000000007918 */ /* 0x000fe20000000000 */
.L_x_2:
[----:B------:R-:W5:Y:S01]  /*0300*/  SHFL.IDX PT, R0, R0, RZ, 0x1f ;  /* 0x00001fff00007589 */ /* 0x000f6200000e0000 */
[----:B------:R-:W-:Y:S01]  /*0310*/  ELECT P0, URZ, PT ;  /* 0x00000000003f782f */ /* 0x000fe20003800000 */
[----:B------:R-:W1:Y:S01]  /*0320*/  LDC R2, c[0x0][0x65c] ;  /* 0x00019700ff027b82 */ /* 0x000e620000000800 */
[----:B------:R-:W-:Y:S01]  /*0330*/  SHF.R.S32.HI R6, RZ, 0x1f, R5 ;  /* 0x0000001fff067819 */ /* 0x000fe20000011405 */
[----:B------:R-:W2:Y:S01]  /*0340*/  S2R R3, SR_CTAID.Y ;  /* 0x0000000000037919 */ /* 0x000ea20000002600 */
[----:B0-----:R-:W-:Y:S01]  /*0350*/  UMOV UR4, 0x20 ;  /* 0x0000002000047882 */ /* 0x001fe20000000000 */
[----:B------:R-:W-:Y:S01]  /*0360*/  ISETP.NE.AND P2, PT, R8, RZ, PT ;  /* 0x000000ff0800720c */ /* 0x000fe20003f45270 */
[----:B------:R-:W-:Y:S01]  /*0370*/  NOP ;  /* 0x0000000000007918 */ /* 0x000fe20000000000 */
[----:B------:R-:W0:Y:S01]  /*0380*/  S2R R4, SR_CTAID.X ;  /* 0x0000000000047919 */ /* 0x000e220000002500 */
[----:B------:R-:W-:Y:S01]  /*0390*/  LEA.HI R6, R6, R5, RZ, 0x2 ;  /* 0x0000000506067211 */ /* 0x000fe200078f10ff */
[----:B------:R-:W-:Y:S01]  /*03a0*/  NOP ;  /* 0x0000000000007918 */ /* 0x000fe20000000000 */
[----:B-----5:R-:W-:-:S02]  /*03b0*/  ISETP.NE.OR P0, PT, R0, RZ, !P0 ;  /* 0x000000ff0000720c */ /* 0x020fc40004705670 */
[----:B-1----:R-:W-:-:S04]  /*03c0*/  ISETP.NE.AND P3, PT, R2, 0x1, PT ;  /* 0x000000010200780c */ /* 0x002fc80003f65270 */
[----:B------:R-:W-:Y:S02]  /*03d0*/  P2R R0, PR, RZ, 0x8 ;  /* 0x00000008ff007803 */ /* 0x000fe40000000000 */
[----:B------:R-:W-:-:S05]  /*03e0*/  LOP3.LUT R0, R6, 0xfffffffc, RZ, 0xc0, !PT ;  /* 0xfffffffc06007812 */ /* 0x000fca00078ec0ff */
[----:B------:R-:W-:Y:S01]  /*03f0*/  VOTEU.ALL UP0, P0 ;  /* 0x00000000003f7886 */ /* 0x000fe20000000000 */
[----:B------:R-:W-:Y:S01]  /*0400*/  IMAD.IADD R0, R5, 0x1, -R0 ;  /* 0x0000000105007824 */ /* 0x000fe200078e0a00 */
[----:B------:R-:W0:Y:S01]  /*0410*/  @P3 LDC R17, c[0x0][0x10] ;  /* 0x00000400ff113b82 */ /* 0x000e220000000800 */
[----:B------:R-:W-:Y:S01]  /*0420*/  VOTEU.ALL UP1, P0 ;  /* 0x00000000003f7886 */ /* 0x000fe20000020000 */
[----:B--2---:R-:W-:Y:S01]  /*0430*/  @P3 IMAD.MOV.U32 R6, RZ, RZ, R3 ;  /* 0x000000ffff063224 */ /* 0x004fe200078e0003 */
[----:B------:R-:W-:Y:S01]  /*0440*/  @!UP0 UMOV UR6, 0x400 ;  /* 0x0000040000068882 */ /* 0x000fe20000000000 */
[----:B------:R-:W-:-:S04]  /*0450*/  @!UP0 UIADD3 UR4, -UR4, 0x100000, URZ ;  /* 0x0010000004048890 */ /* 0x000fc8000fffe13f */
[----:B------:R-:W-:Y:S02]  /*0460*/  @!UP0 USHF.L.U32 UR5, UR4, 0xb, URZ ;  /* 0x0000000b04058899 */ /* 0x000fe4000800063f */
[----:B------:R-:W-:Y:S01]  /*0470*/  @!UP0 USHF.L.U32 UR4, UR4, 0x1, URZ ;  /* 0x0000000104048899 */ /* 0x000fe2000800063f */
[----:B------:R-:W-:Y:S02]  /*0480*/  @P3 IMAD.MOV.U32 R7, RZ, RZ, RZ ;  /* 0x000000ffff073224 */ /* 0x000fe400078e00ff */
[----:B------:R-:W-:Y:S01]  /*0490*/  IMAD.MOV.U32 R5, RZ, RZ, RZ ;  /* 0x000000ffff057224 */ /* 0x000fe200078e00ff */
[----:B------:R-:W1:Y:S01]  /*04a0*/  @!UP0 S2UR UR7, SR_CgaCtaId ;  /* 0x00000000000789c3 */ /* 0x000e620000008800 */
[----:B------:R-:W-:-:S07]  /*04b0*/  @P3 IMAD.MOV.U32 R11, RZ, RZ, RZ ;  /* 0x000000ffff0b3224 */ /* 0x000fce00078e00ff */
[----:B------:R-:W2:Y:S01]  /*04c0*/  @!P3 LDC R9, c[0x0][0xc] ;  /* 0x00000300ff09bb82 */ /* 0x000ea20000000800 */
[----:B0-----:R-:W-:-:S04]  /*04d0*/  @P3 IMAD.WIDE.U32 R16, R4, R17, R6 ;  /* 0x0000001104103225 */ /* 0x001fc800078e0006 */
[----:B------:R-:W-:Y:S01]  /*04e0*/  @P3 IMAD.IADD R17, R17, 0x1, R11 ;  /* 0x0000000111113824 */ /* 0x000fe200078e020b */
[----:B-1----:R-:W-:Y:S01]  /*04f0*/  @!UP0 ULEA UR6, UR7, UR6, 0x18 ;  /* 0x0000000607068291 */ /* 0x002fe2000f8ec03f */
[----:B------:R-:W-:Y:S01]  /*0500*/  VOTEU.ALL UP0, P0 ;  /* 0x00000000003f7886 */ /* 0x000fe20000000000 */
[----:B------:R-:W-:-:S04]  /*0510*/  ISETP.NE.AND P0, PT, R0, 0x3, PT ;  /* 0x000000030000780c */ /* 0x000fc80003f05270 */
[----:B------:R-:W-:Y:S01]  /*0520*/  ISETP.EQ.OR P0, PT, R0, RZ, !P0 ;  /* 0x000000ff0000720c */ /* 0x000fe20004702670 */
[----:B--2---:R-:W-:-:S03]  /*0530*/  @!P3 IMAD.WIDE.U32 R6, R9, R3, R4 ;  /* 0x000000030906b225 */ /* 0x004fc600078e0004 */
[C---:B------:R-:W-:Y:S01]  /*0540*/  ISETP.EQ.AND P0, PT, R8.reuse, RZ, P0 ;  /* 0x000000ff0800720c */ /* 0x040fe20000702270 */
[----:B------:R-:W-:Y:S01]  /*0550*/  VIADD R8, R8, 0xffffffff ;  /* 0xffffffff08087836 */ /* 0x000fe20000000000 */
[----:B------:R-:W0:Y:S02]  /*0560*/  FENCE.VIEW.ASYNC.S ;  /* 0x00000000000073c6 */ /* 0x000e240000000000 */
[----:B0-----:R0:W3:Y:S01]  /*0570*/  @!UP0 SYNCS.EXCH.64 URZ, [UR6+0x70], UR4 ;  /* 0x00007004063f85b2 */ /* 0x0010e20008000100 */
[----:B------:R-:W-:Y:S01]  /*0580*/  @!P3 IMAD.MOV.U32 R16, RZ, RZ, R6 ;  /* 0x000000ffff10b224 */ /* 0x000fe200078e0006 */
[----:B------:R-:W-:Y:S01]  /*0590*/  SEL R19, RZ, 0x1, !P0 ;  /* 0x00000001ff137807 */ /* 0x000fe20004000000 */
[----:B------:R-:W-:Y:S01]  /*05a0*/  @!P3 IMAD.MOV.U32 R17, RZ, RZ, R7 ;  /* 0x000000ffff11b224 */ /* 0x000fe200078e0007 */
[----:B------:R-:W-:-:S04]  /*05b0*/  ISETP.GE.U32.AND P1, PT, R8, 0x2, PT ;  /* 0x000000020800780c */ /* 0x000fc80003f26070 */
[----:B------:R-:W-:Y:S01]  /*05c0*/  SEL R19, R19, 0x2, P1 ;  /* 0x0000000213137807 */ /* 0x000fe20000800000 */
[----:B------:R0:W3:Y:S01]  /*05d0*/  @!UP1 SYNCS.EXCH.64 URZ, [UR6+0x78], UR4 ;  /* 0x00007804063f95b2 */ /* 0x0000e20008000100 */
[----:B------:R-:W-:Y:S01]  /*05e0*/  NOP ;  /* 0x0000000000007918 */ /* 0x000fe20000000000 */
[----:B---34-:R-:W-:Y:S06]  /*05f0*/  BAR.SYNC.DEFER_BLOCKING 0x0 ;  /* 0x0000000000007b1d */ /* 0x018fec0000010000 */
[----:B------:R-:W-:Y:S05]  /*0600*/  @!P2 BRA `(.L_x_3) ;  /* 0x0000009c006ca947 */ /* 0x000fea0003800000 */
[----:B------:R-:W-:-:S13]  /*0610*/  ISETP.GT.U32.AND P0, PT, R8, 0x1, PT ;  /* 0x000000010800780c */ /* 0x000fda0003f04070 */
[----:B0-----:R-:W-:Y:S05]  /*0620*/  @P0 EXIT ;  /* 0x000000000000094d */ /* 0x001fea0003800000 */
[----:B------:R-:W-:Y:S01]  /*0630*/  ULDC.64 UR4, c[0x0][0x650] ;  /* 0x0001940000047ab9 */ /* 0x000fe20000000a00 */
[----:B------:R-:W-:Y:S01]  /*0640*/  PRMT R0, RZ, 0x7610, R0 ;  /* 0x00007610ff007816 */ /* 0x000fe20000000000 */
[----:B------:R-:W-:Y:S01]  /*0650*/  IMAD.MOV.U32 R153, RZ, RZ, -0x1 ;  /* 0xffffffffff997424 */ /* 0x000fe200078e00ff */
[----:B------:R-:W-:Y:S01]  /*0660*/  ISETP.GE.U32.AND P0, PT, R16, UR4, PT ;  /* 0x0000000410007c0c */ /* 0x000fe2000bf06070 */
[----:B------:R-:W-:Y:S02]  /*0670*/  IMAD.MOV.U32 R152, RZ, RZ, -0x1 ;  /* 0xffffffffff987424 */ /* 0x000fe400078e00ff */
[----:B------:R-:W-:Y:S01]  /*0680*/  IMAD.MOV.U32 R23, RZ, RZ, -0x1 ;  /* 0xffffffffff177424 */ /* 0x000fe200078e00ff */
[----:B------:R-:W-:-:S13]  /*0690*/  ISETP.GE.U32.AND.EX P0, PT, R17, UR5, PT, P0 ;  /* 0x0000000511007c0c */ /* 0x000fda000bf06100 */
[----:B------:R-:W-:Y:S05]  /*06a0*/  @P0 BRA `(.L_x_4) ;  /* 0x0000000400540947 */ /* 0x000fea0003800000 */
[----:B------:R-:W0:Y:S01]  /*06b0*/  LDC.64 R14, c[0x0][0x628] ;  /* 0x00018a00ff0e7b82 */ /* 0x000e220000000a00 */
[----:B------:R-:W-:Y:S02]  /*06c0*/  IMAD.MOV.U32 R6, RZ, RZ, R16 ;  /* 0x000000ffff067224 */ /* 0x000fe400078e0010 */
[----:B------:R-:W-:-:S05]  /*06d0*/  IMAD.MOV.U32 R7, RZ, RZ, R17 ;  /* 0x000000ffff077224 */ /* 0x000fca00078e0011 */
[----:B------:R-:W1:Y:S08]  /*06e0*/  LDC R0, c[0x0][0x630] ;  /* 0x00018c00ff007b82 */ /* 0x000e700000000800 */
[----:B------:R-:W2:Y:S01]  /*06f0*/  LDC.64 R20, c[0x0][0x620] ;  /* 0x00018800ff147b82 */ /* 0x000ea20000000a00 */
[----:B0-----:R-:W-:-:S04]  /*0700*/  ISETP.NE.U32.AND P0, PT, R14, RZ, PT ;  /* 0x000000ff0e00720c */ /* 0x001fc80003f05070 */
[----:B------:R-:W-:-:S13]  /*0710*/  ISETP.NE.AND.EX P0, PT, R15, RZ, PT, P0 ;  /* 0x000000ff0f00720c */ /* 0x000fda0003f05300 */
[----:B-12---:R-:W-:Y:S05]  /*0720*/  @!P0 BRA `(.L_x_5) ;  /* 0x0000000000288947 */ /* 0x006fea0003800000 */
[----:B------:R-:W0:Y:S02]  /*0730*/  LDC R11, c[0x0][0x634] ;  /* 0x00018d00ff0b7b82 */ /* 0x000e240000000800 */
[----:B0-----:R-:W-:-:S05]  /*0740*/  IADD3 R11, P0, R16, R11, RZ ;  /* 0x0000000b100b7210 */ /* 0x001fca0007f1e0ff */
[----:B------:R-:W-:-:S04]  /*0750*/  IMAD.X R13, RZ, RZ, R17, P0 ;  /* 0x000000ffff0d7224 */ /* 0x000fc800000e0611 */
[----:B------:R-:W-:-:S04]  /*0760*/  IMAD.WIDE.U32 R6, R13, R14, RZ ;  /* 0x0000000e0d067225 */ /* 0x000fc800078e00ff */
[----:B------:R-:W-:-:S04]  /*0770*/  IMAD.WIDE.U32 R8, P0, R11, R15, R6 ;  /* 0x0000000f0b087225 */ /* 0x000fc80007800006 */
[----:B------:R-:W-:-:S04]  /*0780*/  IMAD.WIDE.U32 R6, R11, R14, RZ ;  /* 0x0000000e0b067225 */ /* 0x000fc800078e00ff */
[----:B------:R-:W-:Y:S01]  /*0790*/  IMAD.X R11, RZ, RZ, RZ, P0 ;  /* 0x000000ffff0b7224 */ /* 0x000fe200000e06ff */
[----:B------:R-:W-:Y:S01]  /*07a0*/  IADD3 RZ, P0, R7, R8, RZ ;  /* 0x0000000807ff7210 */ /* 0x000fe20007f1e0ff */
[----:B------:R-:W-:-:S04]  /*07b0*/  IMAD.MOV.U32 R10, RZ, RZ, R9 ;  /* 0x000000ffff0a7224 */ /* 0x000fc800078e0009 */
[----:B------:R-:W-:-:S08]  /*07c0*/  IMAD.WIDE.U32.X R6, R13, R15, R10, P0 ;  /* 0x0000000f0d067225 */ /* 0x000fd000000e040a */
.L_x_5:
[-CC-:B------:R-:W-:Y:S01]  /*07d0*/  SHF.R.U64 R23, R6, R0.reuse, R7.reuse ;  /* 0x0000000006177219 */ /* 0x180fe20000001207 */
[----:B------:R-:W0:Y:S01]  /*07e0*/  LDC R10, c[0x0][0x618] ;  /* 0x00018600ff0a7b82 */ /* 0x000e220000000800 */
[----:B------:R-:W-:Y:S01]  /*07f0*/  SHF.R.U32.HI R5, RZ, R0, R7 ;  /* 0x00000000ff057219 */ /* 0x000fe20000011607 */
[----:B------:R-:W-:Y:S01]  /*0800*/  ULDC UR4, c[0x0][0x150] ;  /* 0x0000540000047ab9 */ /* 0x000fe20000000800 */
[----:B------:R-:W-:Y:S02]  /*0810*/  IADD3 R9, P0, RZ, -R23, RZ ;  /* 0x80000017ff097210 */ /* 0x000fe40007f1e0ff */
[----:B------:R-:W-:-:S03]  /*0820*/  I2FP.F32.U32 R0, R4 ;  /* 0x0000000400007245 */ /* 0x000fc60000201000 */
[----:B------:R-:W1:Y:S01]  /*0830*/  LDC.64 R28, c[0x0][0x640] ;  /* 0x00019000ff1c7b82 */ /* 0x000e620000000a00 */
[----:B------:R-:W-:Y:S02]  /*0840*/  IMAD.X R11, RZ, RZ, ~R5, P0 ;  /* 0x000000ffff0b7224 */ /* 0x000fe400000e0e05 */
[----:B------:R-:W-:Y:S01]  /*0850*/  FMUL R0, R0, UR4 ;  /* 0x0000000400007c20 */ /* 0x000fe20008400000 */
[----:B------:R-:W-:Y:S01]  /*0860*/  IMAD.WIDE.U32 R6, R9, R20, R16 ;  /* 0x0000001409067225 */ /* 0x000fe200078e0010 */
[----:B------:R-:W-:-:S03]  /*0870*/  ULDC UR4, c[0x0][0x154] ;  /* 0x0000550000047ab9 */ /* 0x000fc60000000800 */
[----:B------:R-:W-:Y:S01]  /*0880*/  IMAD R8, R11, R20, RZ ;  /* 0x000000140b087224 */ /* 0x000fe200078e02ff */
[----:B------:R-:W2:Y:S01]  /*0890*/  LDC R5, c[0x0][0x144] ;  /* 0x00005100ff057b82 */ /* 0x000ea20000000800 */
[----:B------:R-:W3:Y:S02]  /*08a0*/  F2I.U32.TRUNC.NTZ R0, R0 ;  /* 0x0000000000007305 */ /* 0x000ee4000020f000 */
[----:B------:R-:W-:-:S04]  /*08b0*/  IMAD R9, R9, R21, R8 ;  /* 0x0000001509097224 */ /* 0x000fc800078e0208 */
[----:B------:R-:W-:Y:S01]  /*08c0*/  IMAD.IADD R7, R7, 0x1, R9 ;  /* 0x0000000107077824 */ /* 0x000fe200078e0209 */
[----:B------:R-:W4:Y:S01]  /*08d0*/  LDC R12, c[0x0][0x608] ;  /* 0x00018200ff0c7b82 */ /* 0x000f220000000800 */
[----:B------:R-:W-:-:S03]  /*08e0*/  IMAD.MOV.U32 R9, RZ, RZ, -0x1 ;  /* 0xffffffffff097424 */ /* 0x000fc600078e00ff */
[-CC-:B0-----:R-:W-:Y:S02]  /*08f0*/  SHF.R.U64 R20, R6, R10.reuse, R7.reuse ;  /* 0x0000000a06147219 */ /* 0x181fe40000001207 */
[----:B------:R-:W-:Y:S02]  /*0900*/  I2FP.F32.U32 R6, R3 ;  /* 0x0000000300067245 */ /* 0x000fe40000201000 */
[----:B------:R-:W0:Y:S01]  /*0910*/  LDC R26, c[0x0][0x658] ;  /* 0x00019600ff1a7b82 */ /* 0x000e220000000800 */
[----:B-1----:R-:W-:Y:S01]  /*0920*/  ISETP.NE.U32.AND P0, PT, R28, RZ, PT ;  /* 0x000000ff1c00720c */ /* 0x002fe20003f05070 */
[----:B---3--:R-:W-:Y:S01]  /*0930*/  IMAD.MOV R8, RZ, RZ, -R0 ;  /* 0x000000ffff087224 */ /* 0x008fe200078e0a00 */
[----:B------:R-:W-:Y:S01]  /*0940*/  SHF.R.U32.HI R7, RZ, R10, R7 ;  /* 0x0000000aff077219 */ /* 0x000fe20000011607 */
[----:B------:R-:W-:Y:S01]  /*0950*/  FMUL R6, R6, UR4 ;  /* 0x0000000406067c20 */ /* 0x000fe20008400000 */
[----:B------:R-:W-:-:S03]  /*0960*/  ISETP.NE.AND.EX P0, PT, R29, RZ, PT, P0 ;  /* 0x000000ff1d00720c */ /* 0x000fc60003f05300 */
[----:B------:R-:W1:Y:S01]  /*0970*/  LDC R14, c[0x0][0x148] ;  /* 0x00005200ff0e7b82 */ /* 0x000e620000000800 */
[----:B--2---:R-:W-:-:S07]  /*0980*/  IMAD R0, R5, R8, R4 ;  /* 0x0000000805007224 */ /* 0x004fce00078e0204 */
[----:B------:R-:W2:Y:S01]  /*0990*/  LDC R24, c[0x0][0x600] ;  /* 0x00018000ff187b82 */ /* 0x000ea20000000800 */
[-CC-:B----4-:R-:W-:Y:S02]  /*09a0*/  SHF.R.U64 R30, R20, R12.reuse, R7.reuse ;  /* 0x0000000c141e7219 */ /* 0x190fe40000001207 */
[----:B------:R-:W-:Y:S01]  /*09b0*/  SHF.R.U32.HI R5, RZ, R12, R7 ;  /* 0x0000000cff057219 */ /* 0x000fe20000011607 */
[----:B------:R-:W-:Y:S01]  /*09c0*/  IMAD.MOV.U32 R7, RZ, RZ, 0x1 ;  /* 0x00000001ff077424 */ /* 0x000fe200078e00ff */
[----:B------:R3:W4:Y:S03]  /*09d0*/  F2I.U32.TRUNC.NTZ R12, R6 ;  /* 0x00000006000c7305 */ /* 0x000726000020f000 */
[----:B------:R-:W1:Y:S01]  /*09e0*/  LDC R15, c[0x0][0x648] ;  /* 0x00019200ff0f7b82 */ /* 0x000e620000000800 */
[-C--:B0-----:R-:W-:Y:S02]  /*09f0*/  SHF.L.U32 R4, R9, R26.reuse, RZ ;  /* 0x0000001a09047219 */ /* 0x081fe400000006ff */
[----:B------:R-:W-:-:S02]  /*0a00*/  SHF.R.U64 R32, R30, R26, R5 ;  /* 0x0000001a1e207219 */ /* 0x000fc40000001205 */
[----:B------:R-:W-:Y:S02]  /*0a10*/  LOP3.LUT R11, RZ, R4, RZ, 0x33, !PT ;  /* 0x00000004ff0b7212 */ /* 0x000fe400078e33ff */
[-C--:B------:R-:W-:Y:S01]  /*0a20*/  SHF.R.U32.HI R5, RZ, R26.reuse, R5 ;  /* 0x0000001aff057219 */ /* 0x080fe20000011605 */
[----:B------:R-:W0:Y:S01]  /*0a30*/  LDC R21, c[0x0][0x638] ;  /* 0x00018e00ff157b82 */ /* 0x000e220000000800 */
[----:B------:R-:W-:Y:S01]  /*0a40*/  SHF.L.U32 R10, R7, R26, RZ ;  /* 0x0000001a070a7219 */ /* 0x000fe200000006ff */
[----:B------:R-:W-:-:S06]  /*0a50*/  IMAD.MOV.U32 R4, RZ, RZ, R32 ;  /* 0x000000ffff047224 */ /* 0x000fcc00078e0020 */
[----:B------:R-:W0:Y:S01]  /*0a60*/  LDC R153, c[0x0][0x610] ;  /* 0x00018400ff997b82 */ /* 0x000e220000000800 */
[----:B---34-:R-:W-:Y:S05]  /*0a70*/  @!P0 BRA `(.L_x_6) ;  /* 0x0000000000288947 */ /* 0x018fea0003800000 */
[----:B------:R-:W3:Y:S02]  /*0a80*/  LDC R9, c[0x0][0x64c] ;  /* 0x00019300ff097b82 */ /* 0x000ee40000000800 */
[----:B---3--:R-:W-:-:S05]  /*0a90*/  IADD3 R9, P0, R32, R9, RZ ;  /* 0x0000000920097210 */ /* 0x008fca0007f1e0ff */
        /* <DEDUP_REMOVED lines=8> */
.L_x_6:
[----:B-1----:R-:W-:Y:S01]  /*0b20*/  SHF.R.U64 R4, R4, R15, R5 ;  /* 0x0000000f04047219 */ /* 0x002fe20000001205 */
[----:B--2---:R-:W-:Y:S01]  /*0b30*/  VIADD R5, R24, 0xffffffff ;  /* 0xffffffff18057836 */ /* 0x004fe20000000000 */
[----:B------:R-:W-:Y:S01]  /*0b40*/  LOP3.LUT R11, R30, R11, RZ, 0xc0, !PT ;  /* 0x0000000b1e0b7212 */ /* 0x000fe200078ec0ff */
[----:B------:R-:W-:Y:S02]  /*0b50*/  IMAD.MOV R12, RZ, RZ, -R12 ;  /* 0x000000ffff0c7224 */ /* 0x000fe400078e0a0c */
[----:B------:R-:W-:Y:S02]  /*0b60*/  IMAD.MOV R6, RZ, RZ, -R4 ;  /* 0x000000ffff067224 */ /* 0x000fe400078e0a04 */
[----:B------:R-:W-:Y:S01]  /*0b70*/  IMAD R11, R10, R4, R11 ;  /* 0x000000040a0b7224 */ /* 0x000fe200078e020b */
[----:B------:R-:W-:Y:S01]  /*0b80*/  LOP3.LUT R4, R20, R5, RZ, 0xc0, !PT ;  /* 0x0000000514047212 */ /* 0x000fe200078ec0ff */
[----:B------:R-:W-:Y:S02]  /*0b90*/  @P3 IMAD R0, R14, R12, R3 ;  /* 0x0000000c0e003224 */ /* 0x000fe400078e0203 */
[----:B0-----:R-:W-:-:S02]  /*0ba0*/  IMAD R3, R6, R21, R32 ;  /* 0x0000001506037224 */ /* 0x001fc400078e0220 */
[----:B------:R-:W-:Y:S02]  /*0bb0*/  IMAD R153, R11, R153, R0 ;  /* 0x000000990b997224 */ /* 0x000fe400078e0200 */
[----:B------:R-:W-:Y:S02]  /*0bc0*/  IMAD R4, R3, R24, R4 ;  /* 0x0000001803047224 */ /* 0x000fe400078e0204 */
[----:B------:R-:W-:-:S03]  /*0bd0*/  IMAD.MOV.U32 R0, RZ, RZ, 0x1 ;  /* 0x00000001ff007424 */ /* 0x000fc600078e00ff */
[----:B------:R-:W-:Y:S02]  /*0be0*/  SEL R152, R4, R153, !P3 ;  /* 0x0000009904987207 */ /* 0x000fe40005800000 */
[----:B------:R-:W-:-:S07]  /*0bf0*/  SEL R153, R153, R4, !P3 ;  /* 0x0000000499997207 */ /* 0x000fce0005800000 */
.L_x_4:
[----:B------:R-:W-:-:S08]  /*0c00*/  NOP ;  /* 0x0000000000007918 */ /* 0x000fd00000000000 */
[----:B------:R-:W0:Y:S02]  /*0c10*/  USETMAXREG.TRY_ALLOC.CTAPOOL UP0, 0xe8 ;  /* 0x000000e8000079c8 */ /* 0x000e240008000600 */
[----:B0-----:R-:W-:-:S13]  /*0c20*/  PLOP3.LUT P0, PT, PT, PT, UP0, 0x80, 0x0 ;  /* 0x000000000000781c */ /* 0x001fda0003f0f008 */
[----:B------:R-:W-:Y:S05]  /*0c30*/  @!P0 BRA `(.L_x_4) ;  /* 0xfffffffc00f08947 */ /* 0x000fea000383ffff */
[----:B------:R-:W-:Y:S01]  /*0c40*/  ULDC.64 UR4, c[0x0][0x598] ;  /* 0x0001660000047ab9 */ /* 0x000fe20000000a00 */
[----:B------:R-:W-:Y:S01]  /*0c50*/  ULDC.64 UR36, c[0x0][0x208] ;  /* 0x0000820000247ab9 */ /* 0x000fe20000000a00 */
[----:B------:R-:W-:-:S04]  /*0c60*/  ISETP.NE.U32.AND P0, PT, RZ, UR4, PT ;  /* 0x00000004ff007c0c */ /* 0x000fc8000bf05070 */
[----:B------:R-:W-:-:S13]  /*0c70*/  ISETP.NE.AND.EX P0, PT, RZ, UR5, PT, P0 ;  /* 0x00000005ff007c0c */ /* 0x000fda000bf05300 */
[----:B------:R-:W-:Y:S05]  /*0c80*/  @!P0 BRA `(.L_x_7) ;  /* 0x00000000001c8947 */ /* 0x000fea0003800000 */
[----:B------:R-:W0:Y:S02]  /*0c90*/  LDC.64 R4, c[0x0][0x598] ;  /* 0x00016600ff047b82 */ /* 0x000e240000000a00 */
[----:B0-----:R-:W2:Y:S02]  /*0ca0*/  LDG.E.64 R4, desc[UR36][R4.64] ;  /* 0x0000002404047981 */ /* 0x001ea4000c1e1b00 */
[----:B--2---:R-:W-:-:S04]  /*0cb0*/  ISETP.NE.U32.AND P0, PT, R4, RZ, PT ;  /* 0x000000ff0400720c */ /* 0x004fc80003f05070 */
[----:B------:R-:W-:-:S13]  /*0cc0*/  ISETP.NE.AND.EX P0, PT, R5, RZ, PT, P0 ;  /* 0x000000ff0500720c */ /* 0x000fda0003f05300 */
[----:B------:R-:W-:Y:S05]  /*0cd0*/  @!P0 BRA `(.L_x_7) ;  /* 0x0000000000088947 */ /* 0x000fea0003800000 */
[----:B------:R0:W5:Y:S01]  /*0ce0*/  LD.E R154, desc[UR36][R4.64] ;  /* 0x00000024049a7980 */ /* 0x000162000c101900 */
[----:B------:R-:W-:Y:S05]  /*0cf0*/  BRA `(.L_x_8) ;  /* 0x0000000000247947 */ /* 0x000fea0003800000 */
.L_x_7:
[----:B------:R-:W-:Y:S02]  /*0d00*/  ULDC.64 UR4, c[0x0][0x588] ;  /* 0x0001620000047ab9 */ /* 0x000fe40000000a00 */
[----:B------:R-:W-:-:S04]  /*0d10*/  ISETP.NE.U32.AND P0, PT, RZ, UR4, PT ;  /* 0x00000004ff007c0c */ /* 0x000fc8000bf05070 */
[----:B------:R-:W-:-:S13]  /*0d20*/  ISETP.NE.AND.EX P0, PT, RZ, UR5, PT, P0 ;  /* 0x00000005ff007c0c */ /* 0x000fda000bf05300 */
[----:B------:R-:W-:Y:S05]  /*0d30*/  @!P0 BRA `(.L_x_9) ;  /* 0x00000000000c8947 */ /* 0x000fea0003800000 */
[----:B------:R-:W0:Y:S02]  /*0d40*/  LDC.64 R154, c[0x0][0x588] ;  /* 0x00016200ff9a7b82 */ /* 0x000e240000000a00 */
[----:B0-----:R1:W5:Y:S01]  /*0d50*/  LDG.E R154, desc[UR36][R154.64] ;  /* 0x000000249a9a7981 */ /* 0x001362000c1e1900 */
[----:B------:R-:W-:Y:S05]  /*0d60*/  BRA `(.L_x_8) ;  /* 0x0000000000087947 */ /* 0x000fea0003800000 */
.L_x_9:
[----:B------:R-:W-:Y:S02]  /*0d70*/  ULDC UR4, c[0x0][0x580] ;  /* 0x0001600000047ab9 */ /* 0x000fe40000000800 */
[----:B------:R-:W-:-:S07]  /*0d80*/  IMAD.U32 R154, RZ, RZ, UR4 ;  /* 0x00000004ff9a7e24 */ /* 0x000fce000f8e00ff */
.L_x_8:
[----:B------:R-:W-:Y:S02]  /*0d90*/  ULDC.64 UR4, c[0x0][0x5a0] ;  /* 0x0001680000047ab9 */ /* 0x000fe40000000a00 */
[----:B------:R-:W-:-:S04]  /*0da0*/  ISETP.NE.U32.AND P0, PT, RZ, UR4, PT ;  /* 0x00000004ff007c0c */ /* 0x000fc8000bf05070 */
[----:B------:R-:W-:-:S13]  /*0db0*/  ISETP.NE.AND.EX P0, PT, RZ, UR5, PT, P0 ;  /* 0x00000005ff007c0c */ /* 0x000fda000bf05300 */
[----:B------:R-:W-:Y:S05]  /*0dc0*/  @!P0 BRA `(.L_x_10) ;  /* 0x00000000001c8947 */ /* 0x000fea0003800000 */
[----:B0-----:R-:W0:Y:S02]  /*0dd0*/  LDC.64 R4, c[0x0][0x5a0] ;  /* 0x00016800ff047b82 */ /* 0x001e240000000a00 */
[----:B0-----:R-:W2:Y:S02]  /*0de0*/  LDG.E.64 R4, desc[UR36][R4.64] ;  /* 0x0000002404047981 */ /* 0x001ea4000c1e1b00 */
[----:B--2---:R-:W-:-:S04]  /*0df0*/  ISETP.NE.U32.AND P0, PT, R4, RZ, PT ;  /* 0x000000ff0400720c */ /* 0x004fc80003f05070 */
[----:B------:R-:W-:-:S13]  /*0e00*/  ISETP.NE.AND.EX P0, PT, R5, RZ, PT, P0 ;  /* 0x000000ff0500720c */ /* 0x000fda0003f05300 */
[----:B------:R-:W-:Y:S05]  /*0e10*/  @!P0 BRA `(.L_x_10) ;  /* 0x0000000000088947 */ /* 0x000fea0003800000 */
[----:B-1----:R0:W5:Y:S01]  /*0e20*/  LD.E R155, desc[UR36][R4.64] ;  /* 0x00000024049b7980 */ /* 0x002162000c101900 */
[----:B------:R-:W-:Y:S05]  /*0e30*/  BRA `(.L_x_11) ;  /* 0x0000000000247947 */ /* 0x000fea0003800000 */
.L_x_10:
[----:B------:R-:W-:Y:S02]  /*0e40*/  ULDC.64 UR4, c[0x0][0x590] ;  /* 0x0001640000047ab9 */ /* 0x000fe40000000a00 */
[----:B------:R-:W-:-:S04]  /*0e50*/  ISETP.NE.U32.AND P0, PT, RZ, UR4, PT ;  /* 0x00000004ff007c0c */ /* 0x000fc8000bf05070 */
[----:B------:R-:W-:-:S13]  /*0e60*/  ISETP.NE.AND.EX P0, PT, RZ, UR5, PT, P0 ;  /* 0x00000005ff007c0c */ /* 0x000fda000bf05300 */
[----:B------:R-:W-:Y:S05]  /*0e70*/  @!P0 BRA `(.L_x_12) ;  /* 0x00000000000c8947 */ /* 0x000fea0003800000 */
[----:B0-----:R-:W1:Y:S02]  /*0e80*/  LDC.64 R4, c[0x0][0x590] ;  /* 0x00016400ff047b82 */ /* 0x001e640000000a00 */
[----:B-1----:R1:W5:Y:S01]  /*0e90*/  LDG.E R155, desc[UR36][R4.64] ;  /* 0x00000024049b7981 */ /* 0x002362000c1e1900 */
[----:B------:R-:W-:Y:S05]  /*0ea0*/  BRA `(.L_x_11) ;  /* 0x0000000000087947 */ /* 0x000fea0003800000 */
.L_x_12:
[----:B------:R-:W-:Y:S02]  /*0eb0*/  ULDC UR4, c[0x0][0x584] ;  /* 0x0001610000047ab9 */ /* 0x000fe40000000800 */
[----:B-1----:R-:W-:-:S07]  /*0ec0*/  IMAD.U32 R155, RZ, RZ, UR4 ;  /* 0x00000004ff9b7e24 */ /* 0x002fce000f8e00ff */
.L_x_11:
[----:B------:R-:W-:-:S13]  /*0ed0*/  LOP3.LUT P0, RZ, R0, 0xff, RZ, 0xc0, !PT ;  /* 0x000000ff00ff7812 */ /* 0x000fda000780c0ff */
[----:B------:R-:W-:Y:S05]  /*0ee0*/  @!P0 EXIT ;  /* 0x000000000000894d */ /* 0x000fea0003800000 */
[----:B------:R-:W-:Y:S01]  /*0ef0*/  ULDC UR4, c[0x0][0x28c] ;  /* 0x0000a30000047ab9 */ /* 0x000fe20000000800 */
[----:B------:R-:W-:Y:S01]  /*0f00*/  LOP3.LUT R158, R19, 0x1, RZ, 0xfc, !PT ;  /* 0x00000001139e7812 */ /* 0x000fe200078efcff */
[----:B------:R-:W-:Y:S01]  /*0f10*/  UIADD3 UR4, UR4, 0x7f, URZ ;  /* 0x0000007f04047890 */ /* 0x000fe2000fffe03f */
[----:B------:R-:W-:Y:S01]  /*0f20*/  UMOV UR38, URZ ;  /* 0x0000003f00267c82 */ /* 0x000fe20008000000 */
[----:B------:R-:W-:Y:S02]  /*0f30*/  UMOV UR39, URZ ;  /* 0x0000003f00277c82 */ /* 0x000fe40008000000 */
[----:B------:R-:W-:-:S04]  /*0f40*/  USHF.R.S32.HI UR5, URZ, 0x1f, UR4 ;  /* 0x0000001f3f057899 */ /* 0x000fc80008011404 */
[----:B------:R-:W-:-:S04]  /*0f50*/  ULEA.HI UR5, UR5, UR4, URZ, 0x7 ;  /* 0x0000000405057291 */ /* 0x000fc8000f8f383f */
[----:B------:R-:W-:-:S12]  /*0f60*/  USHF.R.S32.HI UR40, URZ, 0x7, UR5 ;  /* 0x000000073f287899 */ /* 0x000fd80008011405 */
.L_x_286:
[----:B------:R-:W-:Y:S01]  /*0f70*/  LOP3.LUT R0, R18, 0x80, RZ, 0xc0, !PT ;  /* 0x0000008012007812 */ /* 0x000fe200078ec0ff */
[----:B--2---:R-:W2:Y:S01]  /*0f80*/  S2UR UR7, SR_CgaCtaId ;  /* 0x00000000000779c3 */ /* 0x004ea20000008800 */
[----:B------:R-:W-:Y:S02]  /*0f90*/  UMOV UR6, 0x400 ;  /* 0x0000040000067882 */ /* 0x000fe40000000000 */
[----:B------:R-:W-:-:S06]  /*0fa0*/  SHF.R.U32.HI R0, RZ, 0x7, R0 ;  /* 0x00000007ff007819 */ /* 0x000fcc0000011600 */
[----:B---3--:R-:W3:Y:S01]  /*0fb0*/  SHFL.IDX PT, R0, R0, RZ, 0x1f ;  /* 0x00001fff00007589 */ /* 0x008ee200000e0000 */
[----:B--2---:R-:W-:Y:S01]  /*0fc0*/  ULEA UR42, UR7, UR6, 0x18 ;  /* 0x00000006072a7291 */ /* 0x004fe2000f8ec03f */
[----:B---3--:R-:W-:-:S13]  /*0fd0*/  R2UR UR4, R0 ;  /* 0x00000000000472ca */ /* 0x008fda00000e0000 */
[----:B------:R-:W-:-:S04]  /*0fe0*/  ULEA.HI UR5, UR4, UR4, URZ, 0x1 ;  /* 0x0000000404057291 */ /* 0x000fc8000f8f083f */
[----:B------:R-:W-:-:S04]  /*0ff0*/  ULOP3.LUT UR5, UR5, 0x7fffe, URZ, 0xc0, !UPT ;  /* 0x0007fffe05057892 */ /* 0x000fc8000f8ec03f */
[----:B------:R-:W-:-:S03]  /*1000*/  UIADD3 UR5, UR4, -UR5, URZ ;  /* 0x8000000504057290 */ /* 0x000fc6000fffe03f */
[----:B------:R-:W-:Y:S01]  /*1010*/  ULDC UR4, c[0x0][0x28c] ;  /* 0x0000a30000047ab9 */ /* 0x000fe20000000800 */
[----:B------:R-:W-:Y:S01]  /*1020*/  ULEA UR5, UR5, UR42, 0xd ;  /* 0x0000002a05057291 */ /* 0x000fe2000f8e683f */
[----:B------:R-:W-:-:S03]  /*1030*/  ISETP.LT.AND P0, PT, RZ, UR4, PT ;  /* 0x00000004ff007c0c */ /* 0x000fc6000bf01270 */
[----:B------:R-:W-:-:S04]  /*1040*/  UIADD3 UR5, UR5, 0x180, URZ ;  /* 0x0000018005057890 */ /* 0x000fc8000fffe03f */
[----:B------:R-:W-:-:S04]  /*1050*/  USHF.R.U32.HI UR5, URZ, 0x4, UR5 ;  /* 0x000000043f057899 */ /* 0x000fc80008011605 */
[----:B------:R-:W-:Y:S02]  /*1060*/  ULOP3.LUT UR41, UR5, 0x3fff, URZ, 0xc0, !UPT ;  /* 0x00003fff05297892 */ /* 0x000fe4000f8ec03f */
[----:B-1----:R-:W-:Y:S10]  /*1070*/  @P0 BRA `(.L_x_13) ;  /* 0x0000000000400947 */ /* 0x002ff40003800000 */
[----:B------:R-:W-:Y:S01]  /*1080*/  MOV R0, 0x0 ;  /* 0x0000000000007802 */ /* 0x000fe20000000f00 */
[----:B------:R-:W-:Y:S01]  /*1090*/  ULDC.64 UR4, c[0x4][0x68] ;  /* 0x01001a0000047ab9 */ /* 0x000fe20000000a00 */
[----:B------:R-:W-:Y:S01]  /*10a0*/  ULDC.64 UR6, c[0x4][0x8] ;  /* 0x0100020000067ab9 */ /* 0x000fe20000000a00 */
[----:B01----:R-:W-:Y:S01]  /*10b0*/  IMAD.U32 R4, RZ, RZ, UR4 ;  /* 0x00000004ff047e24 */ /* 0x003fe2000f8e00ff */
[----:B------:R0:W1:Y:S01]  /*10c0*/  LDC.64 R14, c[0x4][R0] ;  /* 0x01000000000e7b82 */ /* 0x0000620000000a00 */
[----:B------:R-:W-:Y:S01]  /*10d0*/  IMAD.U32 R5, RZ, RZ, UR5 ;  /* 0x00000005ff057e24 */ /* 0x000fe2000f8e00ff */
[----:B------:R-:W-:Y:S01]  /*10e0*/  ULDC.64 UR4, c[0x4][0x70] ;  /* 0x01001c0000047ab9 */ /* 0x000fe20000000a00 */
[----:B------:R-:W-:Y:S02]  /*10f0*/  IMAD.U32 R10, RZ, RZ, UR6 ;  /* 0x00000006ff0a7e24 */ /* 0x000fe4000f8e00ff */
[----:B------:R-:W-:Y:S02]  /*1100*/  IMAD.U32 R6, RZ, RZ, UR4 ;  /* 0x00000004ff067e24 */ /* 0x000fe4000f8e00ff */
[----:B------:R-:W-:-:S02]  /*1110*/  IMAD.U32 R7, RZ, RZ, UR5 ;  /* 0x00000005ff077e24 */ /* 0x000fc4000f8e00ff */
[----:B------:R-:W-:Y:S02]  /*1120*/  IMAD.U32 R11, RZ, RZ, UR7 ;  /* 0x00000007ff0b7e24 */ /* 0x000fe4000f8e00ff */
[----:B------:R-:W-:Y:S02]  /*1130*/  IMAD.MOV.U32 R8, RZ, RZ, 0x1e1 ;  /* 0x000001e1ff087424 */ /* 0x000fe400078e00ff */
[----:B------:R-:W-:Y:S02]  /*1140*/  IMAD.MOV.U32 R12, RZ, RZ, 0x1 ;  /* 0x00000001ff0c7424 */ /* 0x000fe400078e00ff */
[----:B0-----:R-:W-:-:S07]  /*1150*/  IMAD.MOV.U32 R13, RZ, RZ, RZ ;  /* 0x000000ffff0d7224 */ /* 0x001fce00078e00ff */
[----:B------:R-:W-:-:S07]  /*1160*/  LEPC R20, `(.L_x_13) ;  /* 0x000000001014794e */ /* 0x000fce0000000000 */
[----:B-1---5:R-:W-:Y:S05]  /*1170*/  CALL.ABS.NOINC R14 ;  /* 0x000000000e007343 */ /* 0x022fea0003c00000 */
.L_x_13:
[----:B------:R-:W-:-:S13]  /*1180*/  ISETP.NE.AND P0, PT, R158, 0x3, PT ;  /* 0x000000039e00780c */ /* 0x000fda0003f05270 */
[----:B------:R-:W-:Y:S05]  /*1190*/  @!P0 BRA `(.L_x_14) ;  /* 0x0000000000048947 */ /* 0x000fea0003800000 */
[----:B------:R-:W-:Y:S01]  /*11a0*/  BPT.TRAP 0x1 ;  /* 0x000000040000795c */ /* 0x000fe20000300000 */
.L_x_14:
[----:B------:R-:W-:Y:S02]  /*11b0*/  IMAD.U32 R3, RZ, RZ, UR39 ;  /* 0x00000027ff037e24 */ /* 0x000fe4000f8e00ff */
[----:B------:R-:W-:-:S03]  /*11c0*/  IMAD.U32 R0, RZ, RZ, UR38 ;  /* 0x00000026ff007e24 */ /* 0x000fc6000f8e00ff */
[----:B------:R-:W-:Y:S02]  /*11d0*/  LEA R3, R3, UR42, 0x3 ;  /* 0x0000002a03037c11 */ /* 0x000fe4000f8e18ff */
[----:B------:R-:W-:-:S04]  /*11e0*/  SHF.L.U32 R0, R0, 0x1f, RZ ;  /* 0x0000001f00007819 */ /* 0x000fc800000006ff */
[----:B------:R2:W3:Y:S01]  /*11f0*/  SYNCS.PHASECHK.TRANS64.TRYWAIT P1, [R3+URZ], R0 ;  /* 0x00000000030075a7 */ /* 0x0004e2000802017f */
[----:B------:R-:W-:Y:S05]  /*1200*/  @!P0 BRA `(.L_x_15) ;  /* 0x0000000000048947 */ /* 0x000fea0003800000 */
[----:B------:R-:W-:Y:S01]  /*1210*/  BPT.TRAP 0x1 ;  /* 0x000000040000795c */ /* 0x000fe20000300000 */
.L_x_15:
[----:B---3--:R-:W-:Y:S05]  /*1220*/  @P1 BRA `(.L_x_16) ;  /* 0x0000000000081947 */ /* 0x008fea0003800000 */
[----:B------:R-:W3:Y:S02]  /*1230*/  SYNCS.PHASECHK.TRANS64.TRYWAIT P1, [R3+URZ], R0 ;  /* 0x00000000030075a7 */ /* 0x000ee4000802017f */
[----:B---3--:R-:W-:Y:S05]  /*1240*/  @!P1 BRA `(.L_x_17) ;  /* 0x000000a800609947 */ /* 0x008fea0003800000 */
.L_x_16:
[----:B------:R-:W-:-:S04]  /*1250*/  UISETP.LT.AND UP0, UPT, UR40, 0x1, UPT ;  /* 0x000000012800788c */ /* 0x000fc8000bf01270 */
[----:B------:R-:W-:-:S04]  /*1260*/  USEL UR4, UR40, 0x1, UP0 ;  /* 0x0000000128047887 */ /* 0x000fc80008000000 */
[----:B------:R-:W-:-:S06]  /*1270*/  UIADD3 UR4, UR40, -UR4, URZ ;  /* 0x8000000428047290 */ /* 0x000fcc000fffe03f */
[----:B--23--:R-:W-:Y:S01]  /*1280*/  IMAD.U32 R0, RZ, RZ, UR4 ;  /* 0x00000004ff007e24 */ /* 0x00cfe2000f8e00ff */
[----:B------:R-:W-:Y:S05]  /*1290*/  WARPSYNC.ALL ;  /* 0x0000000000007948 */ /* 0x000fea0003800000 */
[----:B------:R-:W-:Y:S01]  /*12a0*/  ISETP.GE.AND P1, PT, R0, 0x1, PT ;  /* 0x000000010000780c */ /* 0x000fe20003f26270 */
[----:B------:R-:W-:Y:S01]  /*12b0*/  UIADD3 UR4, UR42, 0x30180, URZ ;  /* 0x000301802a047890 */ /* 0x000fe2000fffe03f */
[----:B------:R-:W-:Y:S01]  /*12c0*/  WARPGROUP.ARRIVE ;  /* 0x00000000000079c5 */ /* 0x000fe20000000000 */
[----:B------:R-:W-:Y:S01]  /*12d0*/  UMOV UR9, 0x40000040 ;  /* 0x4000004000097882 */ /* 0x000fe20000000000 */
[----:B------:R-:W-:Y:S01]  /*12e0*/  UMOV UR11, 0x40000040 ;  /* 0x40000040000b7882 */ /* 0x000fe20000000000 */
[----:B------:R-:W-:-:S04]  /*12f0*/  USHF.R.U32.HI UR4, URZ, 0x4, UR4 ;  /* 0x000000043f047899 */ /* 0x000fc80008011604 */
[----:B------:R-:W-:Y:S02]  /*1300*/  ULOP3.LUT UR5, UR4, 0x3fff, URZ, 0xc0, !UPT ;  /* 0x00003fff04057892 */ /* 0x000fe4000f8ec03f */
[----:B------:R-:W-:Y:S02]  /*1310*/  ULOP3.LUT UR4, UR41, 0x10000, URZ, 0xfc, !UPT ;  /* 0x0001000029047892 */ /* 0x000fe4000f8efc3f */
[----:B------:R-:W-:Y:S02]  /*1320*/  ULOP3.LUT UR5, UR5, 0x10000, URZ, 0xfc, !UPT ;  /* 0x0001000005057892 */ /* 0x000fe4000f8efc3f */
[----:B------:R-:W-:Y:S02]  /*1330*/  ULEA UR6, UR39, UR4, 0xb ;  /* 0x0000000427067291 */ /* 0x000fe4000f8e583f */
[----:B------:R-:W-:-:S05]  /*1340*/  ULEA UR7, UR39, UR5, 0xc ;  /* 0x0000000527077291 */ /* 0x000fca000f8e603f */
[----:B------:R-:W-:Y:S02]  /*1350*/  UMOV UR8, UR6 ;  /* 0x0000000600087c82 */ /* 0x000fe40008000000 */
[----:B------:R-:W-:Y:S02]  /*1360*/  UMOV UR10, UR7 ;  /* 0x00000007000a7c82 */ /* 0x000fe40008000000 */
[----:B------:R-:W-:Y:S01]  /*1370*/  HGMMA.64x256x16.F32.BF16 R24, gdesc[UR8], RZ, !UPT, gsb0 ;  /* 0x03e00000081879f0 */ /* 0x000fe2000c0018ff */
[----:B------:R-:W-:Y:S02]  /*1380*/  UIADD3 UR8, UR6, 0x2, URZ ;  /* 0x0000000206087890 */ /* 0x000fe4000fffe03f */
[----:B------:R-:W-:Y:S01]  /*1390*/  UIADD3 UR10, UR7, 0x2, URZ ;  /* 0x00000002070a7890 */ /* 0x000fe2000fffe03f */
[----:B------:R-:W-:Y:S01]  /*13a0*/  UMOV UR9, 0x40000040 ;  /* 0x4000004000097882 */ /* 0x000fe20000000000 */
[----:B------:R-:W-:Y:S01]  /*13b0*/  UMOV UR11, 0x40000040 ;  /* 0x40000040000b7882 */ /* 0x000fe20000000000 */
[----:B------:R-:W-:-:S02]  /*13c0*/  WARPGROUP.DEPBAR.LE gsb0, 0x0 ;  /* 0x00008000000079c5 */ /* 0x000fc40000010000 */
[----:B------:R-:W-:-:S15]  /*13d0*/  WARPGROUP.ARRIVE ;  /* 0x00000000000079c5 */ /* 0x000fde0000000000 */
[----:B------:R-:W-:-:S05]  /*13e0*/  NOP ;  /* 0x0000000000007918 */ /* 0x000fca0000000000 */
[----:B------:R-:W-:Y:S01]  /*13f0*/  HGMMA.64x256x16.F32.BF16 R24, gdesc[UR8], R24, gsb0 ;  /* 0x03e00000081879f0 */ /* 0x000fe20008001818 */
[----:B------:R-:W-:Y:S02]  /*1400*/  UIADD3 UR8, UR6, 0x4, URZ ;  /* 0x0000000406087890 */ /* 0x000fe4000fffe03f */
[----:B------:R-:W-:Y:S01]  /*1410*/  UIADD3 UR10, UR7, 0x4, URZ ;  /* 0x00000004070a7890 */ /* 0x000fe2000fffe03f */
[----:B------:R-:W-:Y:S01]  /*1420*/  UMOV UR9, 0x40000040 ;  /* 0x4000004000097882 */ /* 0x000fe20000000000 */
[----:B------:R-:W-:Y:S01]  /*1430*/  UMOV UR11, 0x40000040 ;  /* 0x40000040000b7882 */ /* 0x000fe20000000000 */
[----:B------:R-:W-:Y:S02]  /*1440*/  WARPGROUP.DEPBAR.LE gsb0, 0x0 ;  /* 0x00008000000079c5 */ /* 0x000fe40000010000 */
        /* <DEDUP_REMOVED lines=42> */
[----:B------:R-:W-:Y:S03]  /*16f0*/  HGMMA.64x256x16.F32.BF16 R24, gdesc[UR8], R24, gsb0 ;  /* 0x03e00000081879f0 */ /* 0x000fe60008001818 */
[----:B------:R-:W-:Y:S02]  /*1700*/  WARPGROUP.DEPBAR.LE gsb0, 0x0 ;  /* 0x00008000000079c5 */ /* 0x000fe40000010000 */
[----:B------:R-:W-:Y:S05]  /*1710*/  @!P1 BRA `(.L_x_18) ;  /* 0x0000000400a49947 */ /* 0x000fea0003800000 */
[----:B------:R-:W-:-:S04]  /*1720*/  UIADD3 UR6, UR39, 0x1, URZ ;  /* 0x0000000127067890 */ /* 0x000fc8000fffe03f */
[----:B------:R-:W-:-:S04]  /*1730*/  UISETP.NE.AND UP0, UPT, UR6, 0x6, UPT ;  /* 0x000000060600788c */ /* 0x000fc8000bf05270 */
[----:B------:R-:W-:Y:S02]  /*1740*/  USEL UR7, URZ, 0x1, UP0 ;  /* 0x000000013f077887 */ /* 0x000fe40008000000 */
[----:B------:R-:W-:Y:S02]  /*1750*/  USEL UR6, UR6, URZ, UP0 ;  /* 0x0000003f06067287 */ /* 0x000fe40008000000 */
[----:B------:R-:W-:-:S06]  /*1760*/  ULOP3.LUT UR7, UR38, UR7, URZ, 0x3c, !UPT ;  /* 0x0000000726077292 */ /* 0x000fcc000f8e3c3f */
[----:B01----:R-:W-:Y:S01]  /*1770*/  IMAD.U32 R5, RZ, RZ, UR7 ;  /* 0x00000007ff057e24 */ /* 0x003fe2000f8e00ff */
[----:B------:R-:W-:-:S06]  /*1780*/  UMOV UR7, UR39 ;  /* 0x0000002700077c82 */ /* 0x000fcc0008000000 */
.L_x_25:
[----:B01----:R-:W-:Y:S05]  /*1790*/  @!P0 BRA `(.L_x_19) ;  /* 0x0000000000048947 */ /* 0x003fea0003800000 */
[----:B------:R-:W-:Y:S01]  /*17a0*/  BPT.TRAP 0x1 ;  /* 0x000000040000795c */ /* 0x000fe20000300000 */
.L_x_19:
[----:B------:R-:W0:Y:S01]  /*17b0*/  S2UR UR9, SR_CgaCtaId ;  /* 0x00000000000979c3 */ /* 0x000e220000008800 */
[----:B------:R-:W-:Y:S01]  /*17c0*/  UMOV UR8, 0x400 ;  /* 0x0000040000087882 */ /* 0x000fe20000000000 */
[----:B------:R-:W-:Y:S01]  /*17d0*/  SHF.L.U32 R3, R5, 0x1f, RZ ;  /* 0x0000001f05037819 */ /* 0x000fe200000006ff */
[----:B0-----:R-:W-:-:S04]  /*17e0*/  ULEA UR8, UR9, UR8, 0x18 ;  /* 0x0000000809087291 */ /* 0x001fc8000f8ec03f */
[----:B------:R-:W-:-:S09]  /*17f0*/  ULEA UR9, UR6, UR8, 0x3 ;  /* 0x0000000806097291 */ /* 0x000fd2000f8e183f */
[----:B------:R0:W1:Y:S01]  /*1800*/  SYNCS.PHASECHK.TRANS64.TRYWAIT P1, [UR9], R3 ;  /* 0x00000003ff0075a7 */ /* 0x0000620008020149 */
[----:B------:R-:W-:Y:S05]  /*1810*/  @!P0 BRA `(.L_x_20) ;  /* 0x0000000000048947 */ /* 0x000fea0003800000 */
[----:B------:R-:W-:Y:S01]  /*1820*/  BPT.TRAP 0x1 ;  /* 0x000000040000795c */ /* 0x000fe20000300000 */
.L_x_20:
[----:B-1----:R-:W-:Y:S05]  /*1830*/  @P1 BRA `(.L_x_21) ;  /* 0x0000000000081947 */ /* 0x002fea0003800000 */
[----:B------:R-:W1:Y:S02]  /*1840*/  SYNCS.PHASECHK.TRANS64.TRYWAIT P1, [UR9], R3 ;  /* 0x00000003ff0075a7 */ /* 0x000e640008020149 */
[----:B-1----:R-:W-:Y:S05]  /*1850*/  @!P1 BRA `(.L_x_22) ;  /* 0x000000a000f09947 */ /* 0x002fea0003800000 */
.L_x_21:
[----:B------:R-:W-:Y:S01]  /*1860*/  ULEA UR9, UR6, UR4, 0xb ;  /* 0x0000000406097291 */ /* 0x000fe2000f8e583f */
[----:B------:R-:W-:Y:S01]  /*1870*/  WARPGROUP.ARRIVE ;  /* 0x00000000000079c5 */ /* 0x000fe20000000000 */
[----:B------:R-:W-:Y:S01]  /*1880*/  ULEA UR10, UR6, UR5, 0xc ;  /* 0x00000005060a7291 */ /* 0x000fe2000f8e603f */
[----:B------:R-:W-:Y:S01]  /*1890*/  UMOV UR13, 0x40000040 ;  /* 0x40000040000d7882 */ /* 0x000fe20000000000 */
[----:B------:R-:W-:-:S03]  /*18a0*/  UMOV UR15, 0x40000040 ;  /* 0x40000040000f7882 */ /* 0x000fc60000000000 */
[----:B------:R-:W-:Y:S02]  /*18b0*/  UMOV UR12, UR9 ;  /* 0x00000009000c7c82 */ /* 0x000fe40008000000 */
[----:B------:R-:W-:Y:S02]  /*18c0*/  UMOV UR14, UR10 ;  /* 0x0000000a000e7c82 */ /* 0x000fe40008000000 */
[----:B------:R-:W-:Y:S01]  /*18d0*/  HGMMA.64x256x16.F32.BF16 R24, gdesc[UR12], R24, gsb0 ;  /* 0x03e000000c1879f0 */ /* 0x000fe20008001818 */
        /* <DEDUP_REMOVED lines=58> */
[----:B------:R-:W-:Y:S01]  /*1c80*/  BPT.TRAP 0x1 ;  /* 0x000000040000795c */ /* 0x000fe20000300000 */
.L_x_23:
[----:B------:R-:W-:Y:S01]  /*1c90*/  ULEA UR8, UR7, UR8, 0x3 ;  /* 0x0000000807087291 */ /* 0x000fe2000f8e183f */
[----:B------:R-:W-:-:S03]  /*1ca0*/  ISETP.GT.U32.AND P1, PT, R19, 0x1, PT ;  /* 0x000000011300780c */ /* 0x000fc60003f24070 */
[----:B------:R-:W-:-:S04]  /*1cb0*/  UIADD3 UR8, UR8, 0x30, URZ ;  /* 0x0000003008087890 */ /* 0x000fc8000fffe03f */
[----:B------:R-:W-:-:S09]  /*1cc0*/  UPRMT UR8, URZ, 0x654, UR8 ;  /* 0x000006543f087896 */ /* 0x000fd20008000008 */
[----:B------:R-:W-:Y:S01]  /*1cd0*/  SYNCS.ARRIVE.TRANS64.RED.A1T0 RZ, [UR8], RZ ;  /* 0x000000ffffff79a7 */ /* 0x000fe20008100408 */
[----:B------:R-:W-:Y:S05]  /*1ce0*/  @P1 BRA `(.L_x_24) ;  /* 0x0000000000041947 */ /* 0x000fea0003800000 */
[----:B------:R-:W-:Y:S01]  /*1cf0*/  BPT.TRAP 0x1 ;  /* 0x000000040000795c */ /* 0x000fe20000300000 */
.L_x_24:
[----:B------:R-:W-:Y:S01]  /*1d00*/  UIADD3 UR6, UR6, 0x1, URZ ;  /* 0x0000000106067890 */ /* 0x000fe2000fffe03f */
[C---:B------:R-:W-:Y:S01]  /*1d10*/  ISETP.GT.AND P1, PT, R0.reuse, 0x1, PT ;  /* 0x000000010000780c */ /* 0x040fe20003f24270 */
[----:B------:R-:W-:Y:S01]  /*1d20*/  UIADD3 UR7, UR7, 0x1, URZ ;  /* 0x0000000107077890 */ /* 0x000fe2000fffe03f */
[----:B------:R-:W-:Y:S01]  /*1d30*/  VIADD R0, R0, 0xffffffff ;  /* 0xffffffff00007836 */ /* 0x000fe20000000000 */
[----:B------:R-:W-:Y:S02]  /*1d40*/  UISETP.NE.AND UP0, UPT, UR6, 0x6, UPT ;  /* 0x000000060600788c */ /* 0x000fe4000bf05270 */
[----:B------:R-:W-:Y:S02]  /*1d50*/  UISETP.NE.AND UP1, UPT, UR7, 0x6, UPT ;  /* 0x000000060700788c */ /* 0x000fe4000bf25270 */
[----:B------:R-:W-:Y:S02]  /*1d60*/  USEL UR8, URZ, 0x1, UP0 ;  /* 0x000000013f087887 */ /* 0x000fe40008000000 */
[----:B------:R-:W-:-:S02]  /*1d70*/  USEL UR6, UR6, URZ, UP0 ;  /* 0x0000003f06067287 */ /* 0x000fc40008000000 */
[----:B------:R-:W-:Y:S02]  /*1d80*/  USEL UR7, UR7, URZ, UP1 ;  /* 0x0000003f07077287 */ /* 0x000fe40008800000 */
[----:B------:R-:W-:Y:S01]  /*1d90*/  LOP3.LUT R5, R5, UR8, RZ, 0x3c, !PT ;  /* 0x0000000805057c12 */ /* 0x000fe2000f8e3cff */
[----:B------:R-:W-:Y:S09]  /*1da0*/  @P1 BRA `(.L_x_25) ;  /* 0xfffffff800781947 */ /* 0x000ff2000383ffff */
.L_x_18:
[----:B------:R-:W2:Y:S02]  /*1db0*/  LDC R0, c[0x0][0x28c] ;  /* 0x0000a300ff007b82 */ /* 0x000ea40000000800 */
[----:B--2---:R-:W-:-:S13]  /*1dc0*/  ISETP.GE.AND P1, PT, R0, 0x1, PT ;  /* 0x000000010000780c */ /* 0x004fda0003f26270 */
[----:B------:R-:W-:Y:S05]  /*1dd0*/  @!P1 BRA `(.L_x_26) ;  /* 0x0000000000489947 */ /* 0x000fea0003800000 */
[----:B------:R-:W-:Y:S05]  /*1de0*/  @!P0 BRA `(.L_x_27) ;  /* 0x0000000000048947 */ /* 0x000fea0003800000 */
[----:B------:R-:W-:Y:S01]  /*1df0*/  BPT.TRAP 0x1 ;  /* 0x000000040000795c */ /* 0x000fe20000300000 */
.L_x_27:
[----:B------:R-:W2:Y:S01]  /*1e00*/  S2UR UR7, SR_CgaCtaId ;  /* 0x00000000000779c3 */ /* 0x000ea20000008800 */
[----:B------:R-:W-:Y:S01]  /*1e10*/  UISETP.LT.AND UP0, UPT, UR40, 0x1, UPT ;  /* 0x000000012800788c */ /* 0x000fe2000bf01270 */
[----:B------:R-:W-:-:S03]  /*1e20*/  ISETP.GT.U32.AND P0, PT, R19, 0x1, PT ;  /* 0x000000011300780c */ /* 0x000fc60003f04070 */
[----:B------:R-:W-:-:S04]  /*1e30*/  USEL UR6, UR40, 0x1, UP0 ;  /* 0x0000000128067887 */ /* 0x000fc80008000000 */
[----:B------:R-:W-:-:S04]  /*1e40*/  UIADD3 UR6, UR39, UR40, -UR6 ;  /* 0x0000002827067290 */ /* 0x000fc8000fffe806 */
[----:B------:R-:W-:-:S04]  /*1e50*/  UIMAD.WIDE.U32 UR4, UR6, -0x55555555, URZ ;  /* 0xaaaaaaab060478a5 */ /* 0x000fc8000f8e003f */
[----:B------:R-:W-:-:S03]  /*1e60*/  USHF.R.U32.HI UR4, URZ, 0x2, UR5 ;  /* 0x000000023f047899 */ /* 0x000fc60008011605 */
[----:B------:R-:W-:Y:S01]  /*1e70*/  UMOV UR5, 0x400 ;  /* 0x0000040000057882 */ /* 0x000fe20000000000 */
[----:B------:R-:W-:Y:S02]  /*1e80*/  UIMAD UR6, UR4, -0x6, UR6 ;  /* 0xfffffffa040678a4 */ /* 0x000fe4000f8e0206 */
[----:B--2---:R-:W-:-:S04]  /*1e90*/  ULEA UR5, UR7, UR5, 0x18 ;  /* 0x0000000507057291 */ /* 0x004fc8000f8ec03f */
[----:B------:R-:W-:-:S04]  /*1ea0*/  ULEA UR6, UR6, UR5, 0x3 ;  /* 0x0000000506067291 */ /* 0x000fc8000f8e183f */
[----:B------:R-:W-:-:S04]  /*1eb0*/  UIADD3 UR6, UR6, 0x30, URZ ;  /* 0x0000003006067890 */ /* 0x000fc8000fffe03f */
[----:B------:R-:W-:-:S09]  /*1ec0*/  UPRMT UR6, URZ, 0x654, UR6 ;  /* 0x000006543f067896 */ /* 0x000fd20008000006 */
[----:B------:R-:W-:Y:S01]  /*1ed0*/  SYNCS.ARRIVE.TRANS64.RED.A1T0 RZ, [UR6], RZ ;  /* 0x000000ffffff79a7 */ /* 0x000fe20008100406 */
[----:B------:R-:W-:Y:S05]  /*1ee0*/  @P0 BRA `(.L_x_26) ;  /* 0x0000000000040947 */ /* 0x000fea0003800000 */
[----:B------:R-:W-:Y:S01]  /*1ef0*/  BPT.TRAP 0x1 ;  /* 0x000000040000795c */ /* 0x000fe20000300000 */
.L_x_26:
[----:B------:R-:W2:Y:S01]  /*1f00*/  LDC R7, c[0x0][0x288] ;  /* 0x0000a200ff077b82 */ /* 0x000ea20000000800 */
[----:B01----:R-:W-:Y:S01]  /*1f10*/  SHF.R.U32.HI R3, RZ, 0x2, R18 ;  /* 0x00000002ff037819 */ /* 0x003fe20000011612 */
[----:B------:R-:W-:Y:S01]  /*1f20*/  UIADD3 UR39, UR40, UR39, URZ ;  /* 0x0000002728277290 */ /* 0x000fe2000fffe03f */
[C---:B------:R-:W-:Y:S01]  /*1f30*/  LOP3.LUT R4, R18.reuse, 0x60, RZ, 0xc0, !PT ;  /* 0x0000006012047812 */ /* 0x040fe200078ec0ff */
[----:B------:R-:W-:Y:S01]  /*1f40*/  ULDC UR7, c[0x0][0x284] ;  /* 0x0000a10000077ab9 */ /* 0x000fe20000000800 */
[----:B------:R-:W-:Y:S01]  /*1f50*/  LOP3.LUT R3, R3, 0x7, RZ, 0xc0, !PT ;  /* 0x0000000703037812 */ /* 0x000fe200078ec0ff */
[----:B------:R-:W-:Y:S01]  /*1f60*/  UISETP.GT.U32.AND UP0, UPT, UR39, 0x5, UPT ;  /* 0x000000052700788c */ /* 0x000fe2000bf04070 */
[----:B------:R-:W-:Y:S01]  /*1f70*/  SHF.R.U32.HI R10, RZ, 0x1, R4 ;  /* 0x00000001ff0a7819 */ /* 0x000fe20000011604 */
[----:B------:R-:W-:Y:S01]  /*1f80*/  IMAD.SHL.U32 R4, R18, 0x2, RZ ;  /* 0x0000000212047824 */ /* 0x000fe200078e00ff */
[----:B------:R-:W-:Y:S01]  /*1f90*/  LOP3.LUT R0, R22, 0x1, RZ, 0xc0, !PT ;  /* 0x0000000116007812 */ /* 0x000fe200078ec0ff */
[----:B------:R-:W-:Y:S01]  /*1fa0*/  UISETP.LT.U32.AND UP0, UPT, UR40, 0x6, UP0 ;  /* 0x000000062800788c */ /* 0x000fe20008701070 */
[----:B------:R-:W-:Y:S01]  /*1fb0*/  IADD3 R5, RZ, -R10, -R3 ;  /* 0x8000000aff057210 */ /* 0x000fe20007ffe803 */
[----:B------:R-:W-:Y:S01]  /*1fc0*/  UISETP.GE.U32.AND UP1, UPT, UR40, 0x6, UPT ;  /* 0x000000062800788c */ /* 0x000fe2000bf26070 */
[----:B------:R-:W-:Y:S01]  /*1fd0*/  LOP3.LUT R9, R4, 0x6, RZ, 0xc0, !PT ;  /* 0x0000000604097812 */ /* 0x000fe200078ec0ff */
[C---:B------:R-:W-:Y:S01]  /*1fe0*/  IMAD.SHL.U32 R6, R0.reuse, 0x40, RZ ;  /* 0x0000004000067824 */ /* 0x040fe200078e00ff */
[----:B------:R-:W-:Y:S01]  /*1ff0*/  SHF.R.S32.HI R21, RZ, 0x1f, R23 ;  /* 0x0000001fff157819 */ /* 0x000fe20000011417 */
[----:B------:R-:W-:Y:S01]  /*2000*/  IMAD R11, R0, -0x40, R5 ;  /* 0xffffffc0000b7824 */ /* 0x000fe200078e0205 */
[----:B------:R-:W-:Y:S01]  /*2010*/  LOP3.LUT R0, R18, 0x3, RZ, 0xc0, !PT ;  /* 0x0000000312007812 */ /* 0x000fe200078ec0ff */
[----:B------:R-:W-:Y:S01]  /*2020*/  ULDC.64 UR8, c[0x0][0x5d0] ;  /* 0x0001740000087ab9 */ /* 0x000fe20000000a00 */
[----:B------:R-:W-:Y:S01]  /*2030*/  PRMT R8, R9, 0x6540, R152 ;  /* 0x0000654009087816 */ /* 0x000fe20000000098 */
[----:B------:R-:W-:Y:S01]  /*2040*/  IMAD.SHL.U32 R152, R152, 0x100, RZ ;  /* 0x0000010098987824 */ /* 0x000fe200078e00ff */
[----:B------:R-:W-:Y:S01]  /*2050*/  UIMAD.WIDE.U32 UR4, UR39, -0x55555555, URZ ;  /* 0xaaaaaaab270478a5 */ /* 0x000fe2000f8e003f */
[----:B------:R-:W-:Y:S01]  /*2060*/  IMAD R4, R21, UR8, RZ ;  /* 0x0000000815047c24 */ /* 0x000fe2000f8e02ff */
[----:B------:R-:W-:Y:S01]  /*2070*/  USEL UR6, URZ, 0x1, !UP0 ;  /* 0x000000013f067887 */ /* 0x000fe2000c000000 */
[----:B--2---:R-:W-:Y:S01]  /*2080*/  IMAD R13, R0, -0x2, R7 ;  /* 0xfffffffe000d7824 */ /* 0x004fe200078e0207 */
[----:B------:R-:W-:Y:S01]  /*2090*/  ISETP.GE.AND P0, PT, R152, R7, PT ;  /* 0x000000079800720c */ /* 0x000fe20003f06270 */
[C---:B------:R-:W-:Y:S01]  /*20a0*/  IMAD.SHL.U32 R0, R153.reuse, 0x80, RZ ;  /* 0x0000008099007824 */ /* 0x040fe200078e00ff */
[----:B------:R-:W-:Y:S01]  /*20b0*/  SHF.R.S32.HI R9, RZ, 0x1f, R8 ;  /* 0x0000001fff097819 */ /* 0x000fe20000011408 */
[----:B------:R-:W-:Y:S01]  /*20c0*/  USHF.R.U32.HI UR4, URZ, 0x2, UR5 ;  /* 0x000000023f047899 */ /* 0x000fe20008011605 */
[----:B------:R-:W-:Y:S01]  /*20d0*/  LOP3.LUT R3, R6, 0x40, R3, 0xe2, !PT ;  /* 0x0000004006037812 */ /* 0x000fe200078ee203 */
[----:B------:R-:W-:Y:S01]  /*20e0*/  ULOP3.LUT UR38, UR38, UR6, URZ, 0x3c, !UPT ;  /* 0x0000000626267292 */ /* 0x000fe2000f8e3c3f */
[C---:B------:R-:W-:Y:S01]  /*20f0*/  ISETP.GE.OR P0, PT, R0.reuse, UR7, P0 ;  /* 0x0000000700007c0c */ /* 0x040fe20008706670 */
[----:B------:R-:W-:Y:S01]  /*2100*/  IMAD.WIDE R6, R153, 0x80, RZ ;  /* 0x0000008099067825 */ /* 0x000fe200078e02ff */
[----:B------:R-:W-:Y:S01]  /*2110*/  UIMAD UR39, UR4, -0x6, UR39 ;  /* 0xfffffffa042778a4 */ /* 0x000fe2000f8e0227 */
[----:B------:R-:W-:Y:S01]  /*2120*/  IADD3 R0, -R0, UR7, R11 ;  /* 0x0000000700007c10 */ /* 0x000fe2000fffe10b */
[----:B------:R-:W-:Y:S01]  /*2130*/  @UP1 ULOP3.LUT UR38, UR38, 0x1, UR4, 0x78, !UPT ;  /* 0x0000000126261892 */ /* 0x000fe2000f8e7804 */
[C---:B------:R-:W-:Y:S01]  /*2140*/  IMAD R15, R23.reuse, UR9, R4 ;  /* 0x00000009170f7c24 */ /* 0x040fe2000f8e0204 */
[----:B------:R-:W-:Y:S01]  /*2150*/  LOP3.LUT R167, R6, R3, R10, 0xfe, !PT ;  /* 0x0000000306a77212 */ /* 0x000fe200078efe0a */
[----:B------:R-:W-:-:S04]  /*2160*/  IMAD.WIDE.U32 R4, R23, UR8, R8 ;  /* 0x0000000817047c25 */ /* 0x000fc8000f8e0008 */
[----:B------:R-:W-:Y:S02]  /*2170*/  IMAD.IADD R5, R5, 0x1, R15 ;  /* 0x0000000105057824 */ /* 0x000fe400078e020f */
[----:B------:R-:W-:Y:S02]  /*2180*/  IMAD.IADD R3, R13, 0x1, -R152 ;  /* 0x000000010d037824 */ /* 0x000fe400078e0a98 */
[----:B------:R-:W-:Y:S01]  /*2190*/  IMAD.MOV.U32 R153, RZ, RZ, -0x1 ;  /* 0xffffffffff997424 */ /* 0x000fe200078e00ff */
[----:B------:R-:W-:Y:S06]  /*21a0*/  @P0 BRA `(.L_x_28) ;  /* 0x0000007800dc0947 */ /* 0x000fec0003800000 */
[----:B------:R-:W0:Y:S01]  /*21b0*/  LDC.64 R10, c[0x0][0x5c8] ;  /* 0x00017200ff0a7b82 */ /* 0x000e220000000a00 */
[----:B-----5:R-:W-:Y:S01]  /*21c0*/  FSETP.NEU.AND P0, PT, R155, RZ, PT ;  /* 0x000000ff9b00720b */ /* 0x020fe20003f0d000 */
[----:B------:R-:W-:Y:S01]  /*21d0*/  BSSY B0, `(.L_x_28) ;  /* 0x00007b4000007945 */ /* 0x000fe20003800000 */
[----:B------:R-:W-:-:S04]  /*21e0*/  ISETP.GT.AND P2, PT, R3, RZ, PT ;  /* 0x000000ff0300720c */ /* 0x000fc80003f44270 */
[----:B------:R-:W-:Y:S01]  /*21f0*/  ISETP.GT.AND P1, PT, R0, RZ, P2 ;  /* 0x000000ff0000720c */ /* 0x000fe20001724270 */
[-C--:B0-----:R-:W-:Y:S02]  /*2200*/  IMAD R12, R7, R10.reuse, RZ ;  /* 0x0000000a070c7224 */ /* 0x081fe400078e02ff */
[----:B------:R-:W-:-:S04]  /*2210*/  IMAD.WIDE.U32 R160, R167, R10, R4 ;  /* 0x0000000aa7a07225 */ /* 0x000fc800078e0004 */
[----:B------:R-:W-:-:S04]  /*2220*/  IMAD R5, R167, R11, R12 ;  /* 0x0000000ba7057224 */ /* 0x000fc800078e020c */
[----:B------:R-:W-:Y:S01]  /*2230*/  IMAD.IADD R169, R161, 0x1, R5 ;  /* 0x00000001a1a97824 */ /* 0x000fe200078e0205 */
[----:B------:R-:W-:Y:S06]  /*2240*/  @!P0 BRA `(.L_x_29) ;  /* 0x0000005400988947 */ /* 0x000fec0003800000 */
[----:B------:R-:W0:Y:S01]  /*2250*/  LDC.64 R14, c[0x0][0x5b8] ;  /* 0x00016e00ff0e7b82 */ /* 0x000e220000000a00 */
[----:B------:R-:W-:-:S07]  /*2260*/  ULDC.64 UR4, c[0x0][0x5c0] ;  /* 0x0001700000047ab9 */ /* 0x000fce0000000a00 */
[----:B------:R-:W1:Y:S08]  /*2270*/  LDC.64 R164, c[0x0][0x5b0] ;  /* 0x00016c00ffa47b82 */ /* 0x000e700000000a00 */
[----:B------:R-:W2:Y:S01]  /*2280*/  LDC.64 R12, c[0x0][0x5a8] ;  /* 0x00016a00ff0c7b82 */ /* 0x000ea20000000a00 */
[-C--:B0-----:R-:W-:Y:S02]  /*2290*/  IMAD R4, R21, R14.reuse, RZ ;  /* 0x0000000e15047224 */ /* 0x081fe400078e02ff */
[----:B------:R-:W-:-:S04]  /*22a0*/  IMAD.WIDE.U32 R162, R23, R14, R8 ;  /* 0x0000000e17a27225 */ /* 0x000fc800078e0008 */
[----:B------:R-:W-:Y:S02]  /*22b0*/  IMAD R159, R23, R15, R4 ;  /* 0x0000000f179f7224 */ /* 0x000fe400078e0204 */
[-C--:B-1----:R-:W-:Y:S02]  /*22c0*/  IMAD R6, R7, R164.reuse, RZ ;  /* 0x000000a407067224 */ /* 0x082fe400078e02ff */
[----:B------:R-:W-:Y:S02]  /*22d0*/  IMAD.IADD R21, R163, 0x1, R159 ;  /* 0x00000001a3157824 */ /* 0x000fe400078e029f */
[----:B------:R-:W-:Y:S02]  /*22e0*/  IMAD.MOV.U32 R20, RZ, RZ, R162 ;  /* 0x000000ffff147224 */ /* 0x000fe400078e00a2 */
[C---:B------:R-:W-:Y:S02]  /*22f0*/  IMAD R161, R167.reuse, R165, R6 ;  /* 0x000000a5a7a17224 */ /* 0x040fe400078e0206 */
[----:B------:R-:W-:-:S04]  /*2300*/  IMAD.WIDE.U32 R4, R167, R164, R20 ;  /* 0x000000a4a7047225 */ /* 0x000fc800078e0014 */
[----:B------:R-:W-:Y:S01]  /*2310*/  IMAD.IADD R5, R5, 0x1, R161 ;  /* 0x0000000105057824 */ /* 0x000fe200078e02a1 */
[----:B--2---:R-:W-:-:S04]  /*2320*/  LEA R6, P0, R4, R12, 0x1 ;  /* 0x0000000c04067211 */ /* 0x004fc800078008ff */
[----:B------:R-:W-:-:S05]  /*2330*/  LEA.HI.X R7, R4, R13, R5, 0x1, P0 ;  /* 0x0000000d04077211 */ /* 0x000fca00000f0c05 */
[----:B------:R0:W2:Y:S01]  /*2340*/  @P1 LDG.E.LTC128B.U16 R15, desc[UR36][R6.64] ;  /* 0x00000024060f1981 */ /* 0x0000a2000c1e1520 */
[----:B------:R-:W-:Y:S01]  /*2350*/  IMAD.WIDE.U32 R156, R167, R164, R8 ;  /* 0x000000a4a79c7225 */ /* 0x000fe200078e0008 */
[----:B------:R-:W-:Y:S03]  /*2360*/  BSSY B1, `(.L_x_30) ;  /* 0x0000013000017945 */ /* 0x000fe60003800000 */
[----:B------:R-:W-:Y:S02]  /*2370*/  IMAD.IADD R157, R161, 0x1, R157 ;  /* 0x00000001a19d7824 */ /* 0x000fe400078e029d */
[----:B------:R-:W-:-:S04]  /*2380*/  IMAD.WIDE.U32 R156, R23, R14, R156 ;  /* 0x0000000e179c7225 */ /* 0x000fc800078e009c */
[----:B0-----:R-:W-:Y:S01]  /*2390*/  IMAD.IADD R7, R159, 0x1, R157 ;  /* 0x000000019f077824 */ /* 0x001fe200078e029d */
[----:B------:R-:W-:Y:S02]  /*23a0*/  LEA R6, P4, R156, R12, 0x1 ;  /* 0x0000000c9c067211 */ /* 0x000fe400078808ff */
[----:B------:R-:W-:Y:S02]  /*23b0*/  SHF.L.U64.HI R157, R164, 0x3, R165 ;  /* 0x00000003a49d7819 */ /* 0x000fe400000102a5 */
[----:B------:R-:W-:Y:S01]  /*23c0*/  LEA.HI.X R7, R156, R13, R7, 0x1, P4 ;  /* 0x0000000d9c077211 */ /* 0x000fe200020f0c07 */
[----:B------:R-:W-:Y:S02]  /*23d0*/  IMAD.SHL.U32 R156, R164, 0x8, RZ ;  /* 0x00000008a49c7824 */ /* 0x000fe400078e00ff */
[----:B--2---:R-:W-:-:S04]  /*23e0*/  IMAD.U32 R4, R15, 0x10000, RZ ;  /* 0x000100000f047824 */ /* 0x004fc800078e00ff */
[----:B------:R-:W-:Y:S01]  /*23f0*/  FMUL R5, R4, R155 ;  /* 0x0000009b04057220 */ /* 0x000fe20000400000 */
[----:B------:R-:W-:-:S03]  /*2400*/  LEA R4, P0, R160, UR4, 0x1 ;  /* 0x00000004a0047c11 */ /* 0x000fc6000f8008ff */
[----:B------:R-:W-:Y:S01]  /*2410*/  FFMA R24, R24, R154, R5 ;  /* 0x0000009a18187223 */ /* 0x000fe20000000005 */
[----:B------:R-:W-:Y:S02]  /*2420*/  LEA.HI.X R5, R160, UR5, R169, 0x1, P0 ;  /* 0x00000005a0057c11 */ /* 0x000fe400080f0ca9 */
[----:B------:R-:W-:Y:S02]  /*2430*/  ISETP.GT.AND P0, PT, R3, 0x1, PT ;  /* 0x000000010300780c */ /* 0x000fe40003f04270 */
[----:B------:R-:W-:Y:S02]  /*2440*/  F2FP.BF16.F32.PACK_AB R24, RZ, R24 ;  /* 0x00000018ff18723e */ /* 0x000fe400000010ff */
[----:B------:R-:W-:-:S03]  /*2450*/  ISETP.GT.AND P3, PT, R0, RZ, P0 ;  /* 0x000000ff0000720c */ /* 0x000fc60000764270 */
[----:B------:R0:W-:Y:S10]  /*2460*/  @P1 STG.E.U16 desc[UR36][R4.64], R24 ;  /* 0x0000001804001986 */ /* 0x0001f4000c101524 */
[----:B------:R-:W-:Y:S05]  /*2470*/  @!P3 BRA `(.L_x_31) ;  /* 0x000000000004b947 */ /* 0x000fea0003800000 */
[----:B------:R1:W5:Y:S02]  /*2480*/  LDG.E.LTC128B.U16 R15, desc[UR36][R6.64+0x2] ;  /* 0x00000224060f7981 */ /* 0x000364000c1e1520 */
.L_x_31:
[----:B------:R-:W-:Y:S05]  /*2490*/  BSYNC B1 ;  /* 0x0000000000017941 */ /* 0x000fea0003800000 */
.L_x_30:
[----:B-----5:R-:W-:Y:S01]  /*24a0*/  IMAD.U32 R20, R15, 0x10000, RZ ;  /* 0x000100000f147824 */ /* 0x020fe200078e00ff */
[----:B------:R-:W-:Y:S01]  /*24b0*/  ISETP.GT.AND P2, PT, R0, 0x8, P2 ;  /* 0x000000080000780c */ /* 0x000fe20001744270 */
[----:B------:R-:W-:Y:S01]  /*24c0*/  IMAD.WIDE.U32 R156, R167, R164, R156 ;  /* 0x000000a4a79c7225 */ /* 0x000fe200078e009c */
[----:B------:R-:W-:-:S03]  /*24d0*/  PRMT R152, R15, 0x7610, R152 ;  /* 0x000076100f987816 */ /* 0x000fc60000000098 */
[----:B------:R-:W-:Y:S01]  /*24e0*/  FMUL R20, R20, R155 ;  /* 0x0000009b14147220 */ /* 0x000fe20000400000 */
[----:B------:R-:W-:Y:S01]  /*24f0*/  IMAD.IADD R161, R161, 0x1, R157 ;  /* 0x00000001a1a17824 */ /* 0x000fe200078e029d */
[----:B------:R-:W-:Y:S02]  /*2500*/  IADD3 R162, P1, R162, R156, RZ ;  /* 0x0000009ca2a27210 */ /* 0x000fe40007f3e0ff */
[----:B------:R-:W-:-:S03]  /*2510*/  FFMA R25, R25, R154, R20 ;  /* 0x0000009a19197223 */ /* 0x000fc60000000014 */
[----:B------:R-:W-:Y:S02]  /*2520*/  IMAD.X R21, R161, 0x1, R21, P1 ;  /* 0x00000001a1157824 */ /* 0x000fe400008e0615 */
[----:B------:R-:W-:Y:S02]  /*2530*/  F2FP.BF16.F32.PACK_AB R25, RZ, R25 ;  /* 0x00000019ff19723e */ /* 0x000fe400000010ff */
[C---:B------:R-:W-:Y:S02]  /*2540*/  LEA R20, P1, R162.reuse, R12, 0x1 ;  /* 0x0000000ca2147211 */ /* 0x040fe400078208ff */
[----:B------:R-:W-:Y:S02]  /*2550*/  PRMT R157, R25, 0x7610, R157 ;  /* 0x00007610199d7816 */ /* 0x000fe4000000009d */
[----:B------:R-:W-:-:S03]  /*2560*/  LEA.HI.X R21, R162, R13, R21, 0x1, P1 ;  /* 0x0000000da2157211 */ /* 0x000fc600008f0c15 */
[----:B------:R2:W-:Y:S04]  /*2570*/  @P3 STG.E.U16 desc[UR36][R4.64+0x2], R157 ;  /* 0x0000029d04003986 */ /* 0x0005e8000c101524 */
[----:B------:R-:W0:Y:S01]  /*2580*/  @P2 LDG.E.LTC128B.U16 R152, desc[UR36][R20.64] ;  /* 0x0000002414982981 */ /* 0x000e22000c1e1520 */
[----:B------:R-:W-:Y:S01]  /*2590*/  IADD3 R8, P1, R8, R156, RZ ;  /* 0x0000009c08087210 */ /* 0x000fe20007f3e0ff */
[----:B------:R-:W-:Y:S01]  /*25a0*/  BSSY B1, `(.L_x_32) ;  /* 0x0000011000017945 */ /* 0x000fe20003800000 */
[----:B------:R-:W-:Y:S02]  /*25b0*/  SHF.L.U64.HI R11, R10, 0x4, R11 ;  /* 0x000000040a0b7819 */ /* 0x000fe4000001020b */
[----:B------:R-:W-:Y:S01]  /*25c0*/  ISETP.GT.AND P0, PT, R0, 0x8, P0 ;  /* 0x000000080000780c */ /* 0x000fe20000704270 */
[----:B------:R-:W-:Y:S01]  /*25d0*/  IMAD.X R9, R9, 0x1, R161, P1 ;  /* 0x0000000109097824 */ /* 0x000fe200008e06a1 */
[----:B------:R-:W-:Y:S01]  /*25e0*/  LEA R10, P1, R10, R4, 0x4 ;  /* 0x000000040a0a7211 */ /* 0x000fe200078220ff */
[----:B------:R-:W-:-:S04]  /*25f0*/  IMAD.WIDE.U32 R14, R23, R14, R8 ;  /* 0x0000000e170e7225 */ /* 0x000fc800078e0008 */
[----:B------:R-:W-:Y:S01]  /*2600*/  IMAD.X R11, R11, 0x1, R5, P1 ;  /* 0x000000010b0b7824 */ /* 0x000fe200008e0605 */
[----:B------:R-:W-:Y:S01]  /*2610*/  LEA R8, P3, R14, R12, 0x1 ;  /* 0x0000000c0e087211 */ /* 0x000fe200078608ff */
[----:B------:R-:W-:-:S05]  /*2620*/  IMAD.IADD R9, R159, 0x1, R15 ;  /* 0x000000019f097824 */ /* 0x000fca00078e020f */
[----:B------:R-:W-:Y:S01]  /*2630*/  LEA.HI.X R9, R14, R13, R9, 0x1, P3 ;  /* 0x0000000d0e097211 */ /* 0x000fe200018f0c09 */
[----:B0-----:R-:W-:-:S04]  /*2640*/  IMAD.U32 R24, R152, 0x10000, RZ ;  /* 0x0001000098187824 */ /* 0x001fc800078e00ff */
[----:B------:R-:W-:-:S04]  /*2650*/  FMUL R25, R24, R155 ;  /* 0x0000009b18197220 */ /* 0x000fc80000400000 */
[----:B------:R-:W-:-:S05]  /*2660*/  FFMA R25, R26, R154, R25 ;  /* 0x0000009a1a197223 */ /* 0x000fca0000000019 */
[----:B------:R-:W-:-:S05]  /*2670*/  F2FP.BF16.F32.PACK_AB R25, RZ, R25 ;  /* 0x00000019ff19723e */ /* 0x000fca00000010ff */
[----:B------:R2:W-:Y:S01]  /*2680*/  @P2 STG.E.U16 desc[UR36][R10.64], R25 ;  /* 0x000000190a002986 */ /* 0x0005e2000c101524 */
[----:B------:R-:W-:Y:S05]  /*2690*/  @!P0 BRA `(.L_x_33) ;  /* 0x0000000000048947 */ /* 0x000fea0003800000 */
[----:B------:R0:W5:Y:S02]  /*26a0*/  LDG.E.LTC128B.U16 R152, desc[UR36][R8.64+0x2] ;  /* 0x0000022408987981 */ /* 0x000164000c1e1520 */
.L_x_33:
[----:B------:R-:W-:Y:S05]  /*26b0*/  BSYNC B1 ;  /* 0x0000000000017941 */ /* 0x000fea0003800000 */
.L_x_32:
[----:B-----5:R-:W-:Y:S01]  /*26c0*/  IMAD.U32 R12, R152, 0x10000, RZ ;  /* 0x00010000980c7824 */ /* 0x020fe200078e00ff */
[----:B------:R-:W-:Y:S01]  /*26d0*/  ISETP.GT.AND P1, PT, R3, 0x8, PT ;  /* 0x000000080300780c */ /* 0x000fe20003f24270 */
[----:B------:R-:W-:Y:S02]  /*26e0*/  BSSY B1, `(.L_x_34) ;  /* 0x0000008000017945 */ /* 0x000fe40003800000 */
[----:B------:R-:W-:Y:S01]  /*26f0*/  FMUL R12, R12, R155 ;  /* 0x0000009b0c0c7220 */ /* 0x000fe20000400000 */
[----:B------:R-:W-:-:S03]  /*2700*/  ISETP.GT.AND P2, PT, R0, RZ, P1 ;  /* 0x000000ff0000720c */ /* 0x000fc60000f44270 */
[----:B------:R-:W-:-:S05]  /*2710*/  FFMA R12, R27, R154, R12 ;  /* 0x0000009a1b0c7223 */ /* 0x000fca000000000c */
[----:B------:R-:W-:-:S05]  /*2720*/  F2FP.BF16.F32.PACK_AB R12, RZ, R12 ;  /* 0x0000000cff0c723e */ /* 0x000fca00000010ff */
[----:B------:R3:W-:Y:S01]  /*2730*/  @P0 STG.E.U16 desc[UR36][R10.64+0x2], R12 ;  /* 0x0000020c0a000986 */ /* 0x0007e2000c101524 */
[----:B------:R-:W-:Y:S05]  /*2740*/  @!P2 BRA `(.L_x_35) ;  /* 0x000000000004a947 */ /* 0x000fea0003800000 */
[----:B------:R4:W5:Y:S02]  /*2750*/  LDG.E.LTC128B.U16 R152, desc[UR36][R6.64+0x10] ;  /* 0x0000102406987981 */ /* 0x000964000c1e1520 */
.L_x_35:
[----:B------:R-:W-:Y:S05]  /*2760*/  BSYNC B1 ;  /* 0x0000000000017941 */ /* 0x000fea0003800000 */
.L_x_34:
[----:B---3-5:R-:W-:Y:S01]  /*2770*/  IMAD.U32 R12, R152, 0x10000, RZ ;  /* 0x00010000980c7824 */ /* 0x028fe200078e00ff */
        /* <DEDUP_REMOVED lines=9> */
.L_x_37:
[----:B------:R-:W-:Y:S05]  /*2810*/  BSYNC B1 ;  /* 0x0000000000017941 */ /* 0x000fea0003800000 */
.L_x_36:
[----:B-----5:R-:W-:Y:S01]  /*2820*/  IMAD.U32 R12, R152, 0x10000, RZ ;  /* 0x00010000980c7824 */ /* 0x020fe200078e00ff */
[----:B------:R-:W-:Y:S01]  /*2830*/  ISETP.GT.AND P1, PT, R0, 0x8, P1 ;  /* 0x000000080000780c */ /* 0x000fe20000f24270 */
[----:B------:R-:W-:Y:S02]  /*2840*/  BSSY B1, `(.L_x_38) ;  /* 0x0000007000017945 */ /* 0x000fe40003800000 */
[----:B------:R-:W-:-:S04]  /*2850*/  FMUL R12, R12, R155 ;  /* 0x0000009b0c0c7220 */ /* 0x000fc80000400000 */
[----:B------:R-:W-:-:S05]  /*2860*/  FFMA R12, R29, R154, R12 ;  /* 0x0000009a1d0c7223 */ /* 0x000fca000000000c */
[----:B------:R-:W-:-:S05]  /*2870*/  F2FP.BF16.F32.PACK_AB R12, RZ, R12 ;  /* 0x0000000cff0c723e */ /* 0x000fca00000010ff */
[----:B------:R0:W-:Y:S01]  /*2880*/  @P3 STG.E.U16 desc[UR36][R4.64+0x12], R12 ;  /* 0x0000120c04003986 */ /* 0x0001e2000c101524 */
[----:B------:R-:W-:Y:S05]  /*2890*/  @!P1 BRA `(.L_x_39) ;  /* 0x0000000000049947 */ /* 0x000fea0003800000 */
[----:B------:R0:W5:Y:S02]  /*28a0*/  LDG.E.LTC128B.U16 R152, desc[UR36][R8.64+0x10] ;  /* 0x0000102408987981 */ /* 0x000164000c1e1520 */
.L_x_39:
[----:B------:R-:W-:Y:S05]  /*28b0*/  BSYNC B1 ;  /* 0x0000000000017941 */ /* 0x000fea0003800000 */
.L_x_38:
[----:B0----5:R-:W-:Y:S01]  /*28c0*/  IMAD.U32 R12, R152, 0x10000, RZ ;  /* 0x00010000980c7824 */ /* 0x021fe200078e00ff */
[----:B------:R-:W-:Y:S01]  /*28d0*/  ISETP.GT.AND P0, PT, R0, 0x8, P0 ;  /* 0x000000080000780c */ /* 0x000fe20000704270 */
[----:B------:R-:W-:Y:S02]  /*28e0*/  BSSY B1, `(.L_x_40) ;  /* 0x0000007000017945 */ /* 0x000fe40003800000 */
[----:B---3--:R-:W-:-:S04]  /*28f0*/  FMUL R13, R12, R155 ;  /* 0x0000009b0c0d7220 */ /* 0x008fc80000400000 */
[----:B------:R-:W-:-:S05]  /*2900*/  FFMA R13, R30, R154, R13 ;  /* 0x0000009a1e0d7223 */ /* 0x000fca000000000d */
[----:B------:R-:W-:-:S05]  /*2910*/  F2FP.BF16.F32.PACK_AB R13, RZ, R13 ;  /* 0x0000000dff0d723e */ /* 0x000fca00000010ff */
[----:B------:R0:W-:Y:S01]  /*2920*/  @P1 STG.E.U16 desc[UR36][R10.64+0x10], R13 ;  /* 0x0000100d0a001986 */ /* 0x0001e2000c101524 */
[----:B------:R-:W-:Y:S05]  /*2930*/  @!P0 BRA `(.L_x_41) ;  /* 0x0000000000048947 */ /* 0x000fea0003800000 */
[----:B------:R3:W5:Y:S02]  /*2940*/  LDG.E.LTC128B.U16 R152, desc[UR36][R8.64+0x12] ;  /* 0x0000122408987981 */ /* 0x000764000c1e1520 */
.L_x_41:
[----:B------:R-:W-:Y:S05]  /*2950*/  BSYNC B1 ;  /* 0x0000000000017941 */ /* 0x000fea0003800000 */
.L_x_40:
        /* <DEDUP_REMOVED lines=10> */
.L_x_43:
[----:B------:R-:W-:Y:S05]  /*2a00*/  BSYNC B1 ;  /* 0x0000000000017941 */ /* 0x000fea0003800000 */
.L_x_42:
[----:B0----5:R-:W-:Y:S01]  /*2a10*/  IMAD.U32 R12, R152, 0x10000, RZ ;  /* 0x00010000980c7824 */ /* 0x021fe200078e00ff */
        /* <DEDUP_REMOVED lines=9> */
.L_x_45:
[----:B------:R-:W-:Y:S05]  /*2ab0*/  BSYNC B1 ;  /* 0x0000000000017941 */ /* 0x000fea0003800000 */
.L_x_44:
        /* <DEDUP_REMOVED lines=9> */
.L_x_47:
[----:B------:R-:W-:Y:S05]  /*2b50*/  BSYNC B1 ;  /* 0x0000000000017941 */ /* 0x000fea0003800000 */
.L_x_46:
[----:B0----5:R-:W-:Y:S01]  /*2b60*/  IMAD.U32 R12, R152, 0x10000, RZ ;  /* 0x00010000980c7824 */ /* 0x021fe200078e00ff */
        /* <DEDUP_REMOVED lines=8> */
.L_x_49:
[----:B------:R-:W-:Y:S05]  /*2bf0*/  BSYNC B1 ;  /* 0x0000000000017941 */ /* 0x000fea0003800000 */
.L_x_48:
        /* <DEDUP_REMOVED lines=10> */
.L_x_51:
[----:B------:R-:W-:Y:S05]  /*2ca0*/  BSYNC B1 ;  /* 0x0000000000017941 */ /* 0x000fea0003800000 */
.L_x_50:
        /* <DEDUP_REMOVED lines=10> */
.L_x_53:
[----:B------:R-:W-:Y:S05]  /*2d50*/  BSYNC B1 ;  /* 0x0000000000017941 */ /* 0x000fea0003800000 */
.L_x_52:
        /* <DEDUP_REMOVED lines=9> */
.L_x_55:
[----:B------:R-:W-:Y:S05]  /*2df0*/  BSYNC B1 ;  /* 0x0000000000017941 */ /* 0x000fea0003800000 */
.L_x_54:
        /* <DEDUP_REMOVED lines=9> */
.L_x_57:
[----:B------:R-:W-:Y:S05]  /*2e90*/  BSYNC B1 ;  /* 0x0000000000017941 */ /* 0x000fea0003800000 */
.L_x_56:
        /* <DEDUP_REMOVED lines=10> */
.L_x_59:
[----:B------:R-:W-:Y:S05]  /*2f40*/  BSYNC B1 ;  /* 0x0000000000017941 */ /* 0x000fea0003800000 */
.L_x_58:
        /* <DEDUP_REMOVED lines=10> */
.L_x_61:
[----:B------:R-:W-:Y:S05]  /*2ff0*/  BSYNC B1 ;  /* 0x0000000000017941 */ /* 0x000fea0003800000 */
.L_x_60:
        /* <DEDUP_REMOVED lines=9> */
.L_x_63:
[----:B------:R-:W-:Y:S05]  /*3090*/  BSYNC B1 ;  /* 0x0000000000017941 */ /* 0x000fea0003800000 */
.L_x_62:
        /* <DEDUP_REMOVED lines=9> */
.L_x_65:
[----:B------:R-:W-:Y:S05]  /*3130*/  BSYNC B1 ;  /* 0x0000000000017941 */ /* 0x000fea0003800000 */
.L_x_64:
        /* <DEDUP_REMOVED lines=10> */
.L_x_67:
[----:B------:R-:W-:Y:S05]  /*31e0*/  BSYNC B1 ;  /* 0x0000000000017941 */ /* 0x000fea0003800000 */
.L_x_66:
        /* <DEDUP_REMOVED lines=10> */
.L_x_69:
[----:B------:R-:W-:Y:S05]  /*3290*/  BSYNC B1 ;  /* 0x0000000000017941 */ /* 0x000fea0003800000 */
.L_x_68:
        /* <DEDUP_REMOVED lines=9> */
.L_x_71:
[----:B------:R-:W-:Y:S05]  /*3330*/  BSYNC B1 ;  /* 0x0000000000017941 */ /* 0x000fea0003800000 */
.L_x_70:
        /* <DEDUP_REMOVED lines=9> */
.L_x_73:
[----:B------:R-:W-:Y:S05]  /*33d0*/  BSYNC B1 ;  /* 0x0000000000017941 */ /* 0x000fea0003800000 */
.L_x_72:
        /* <DEDUP_REMOVED lines=10> */
.L_x_75:
[----:B------:R-:W-:Y:S05]  /*3480*/  BSYNC B1 ;  /* 0x0000000000017941 */ /* 0x000fea0003800000 */
.L_x_74:
        /* <DEDUP_REMOVED lines=10> */
.L_x_77:
[----:B------:R-:W-:Y:S05]  /*3530*/  BSYNC B1 ;  /* 0x0000000000017941 */ /* 0x000fea0003800000 */
.L_x_76:
        /* <DEDUP_REMOVED lines=9> */
.L_x_79:
[----:B------:R-:W-:Y:S05]  /*35d0*/  BSYNC B1 ;  /* 0x0000000000017941 */ /* 0x000fea0003800000 */
.L_x_78:
        /* <DEDUP_REMOVED lines=9> */
.L_x_81:
[----:B------:R-:W-:Y:S05]  /*3670*/  BSYNC B1 ;  /* 0x0000000000017941 */ /* 0x000fea0003800000 */
.L_x_80:
        /* <DEDUP_REMOVED lines=10> */
.L_x_83:
[----:B------:R-:W-:Y:S05]  /*3720*/  BSYNC B1 ;  /* 0x0000000000017941 */ /* 0x000fea0003800000 */
.L_x_82:
        /* <DEDUP_REMOVED lines=10> */
.L_x_85:
[----:B------:R-:W-:Y:S05]  /*37d0*/  BSYNC B1 ;  /* 0x0000000000017941 */ /* 0x000fea0003800000 */
.L_x_84:
        /* <DEDUP_REMOVED lines=9> */
.L_x_87:
[----:B------:R-:W-:Y:S05]  /*3870*/  BSYNC B1 ;  /* 0x0000000000017941 */ /* 0x000fea0003800000 */
.L_x_86:
        /* <DEDUP_REMOVED lines=9> */
.L_x_89:
[----:B------:R-:W-:Y:S05]  /*3910*/  BSYNC B1 ;  /* 0x0000000000017941 */ /* 0x000fea0003800000 */
.L_x_88:
        /* <DEDUP_REMOVED lines=10> */
.L_x_91:
[----:B------:R-:W-:Y:S05]  /*39c0*/  BSYNC B1 ;  /* 0x0000000000017941 */ /* 0x000fea0003800000 */
.L_x_90:
        /* <DEDUP_REMOVED lines=10> */
.L_x_93:
[----:B------:R-:W-:Y:S05]  /*3a70*/  BSYNC B1 ;  /* 0x0000000000017941 */ /* 0x000fea0003800000 */
.L_x_92:
        /* <DEDUP_REMOVED lines=9> */
.L_x_95:
[----:B------:R-:W-:Y:S05]  /*3b10*/  BSYNC B1 ;  /* 0x0000000000017941 */ /* 0x000fea0003800000 */
.L_x_94:
        /* <DEDUP_REMOVED lines=9> */
.L_x_97:
[----:B------:R-:W-:Y:S05]  /*3bb0*/  BSYNC B1 ;  /* 0x0000000000017941 */ /* 0x000fea0003800000 */
.L_x_96:
        /* <DEDUP_REMOVED lines=10> */
.L_x_99:
[----:B------:R-:W-:Y:S05]  /*3c60*/  BSYNC B1 ;  /* 0x0000000000017941 */ /* 0x000fea0003800000 */
.L_x_98:
        /* <DEDUP_REMOVED lines=10> */
.L_x_101:
[----:B------:R-:W-:Y:S05]  /*3d10*/  BSYNC B1 ;  /* 0x0000000000017941 */ /* 0x000fea0003800000 */
.L_x_100:
        /* <DEDUP_REMOVED lines=9> */
.L_x_103:
[----:B------:R-:W-:Y:S05]  /*3db0*/  BSYNC B1 ;  /* 0x0000000000017941 */ /* 0x000fea0003800000 */
.L_x_102:
        /* <DEDUP_REMOVED lines=9> */
.L_x_105:
[----:B------:R-:W-:Y:S05]  /*3e50*/  BSYNC B1 ;  /* 0x0000000000017941 */ /* 0x000fea0003800000 */
.L_x_104:
        /* <DEDUP_REMOVED lines=10> */
.L_x_107:
[----:B------:R-:W-:Y:S05]  /*3f00*/  BSYNC B1 ;  /* 0x0000000000017941 */ /* 0x000fea0003800000 */
.L_x_106:
        /* <DEDUP_REMOVED lines=10> */
.L_x_109:
[----:B------:R-:W-:Y:S05]  /*3fb0*/  BSYNC B1 ;  /* 0x0000000000017941 */ /* 0x000fea0003800000 */
.L_x_108:
        /* <DEDUP_REMOVED lines=9> */
.L_x_111:
[----:B------:R-:W-:Y:S05]  /*4050*/  BSYNC B1 ;  /* 0x0000000000017941 */ /* 0x000fea0003800000 */
.L_x_110:
        /* <DEDUP_REMOVED lines=9> */
.L_x_113:
[----:B------:R-:W-:Y:S05]  /*40f0*/  BSYNC B1 ;  /* 0x0000000000017941 */ /* 0x000fea0003800000 */
.L_x_112:
        /* <DEDUP_REMOVED lines=10> */
.L_x_115:
[----:B------:R-:W-:Y:S05]  /*41a0*/  BSYNC B1 ;  /* 0x0000000000017941 */ /* 0x000fea0003800000 */
.L_x_114:
        /* <DEDUP_REMOVED lines=10> */
.L_x_117:
[----:B------:R-:W-:Y:S05]  /*4250*/  BSYNC B1 ;  /* 0x0000000000017941 */ /* 0x000fea0003800000 */
.L_x_116:
        /* <DEDUP_REMOVED lines=9> */
.L_x_119:
[----:B------:R-:W-:Y:S05]  /*42f0*/  BSYNC B1 ;  /* 0x0000000000017941 */ /* 0x000fea0003800000 */
.L_x_118:
        /* <DEDUP_REMOVED lines=9> */
.L_x_121:
[----:B------:R-:W-:Y:S05]  /*4390*/  BSYNC B1 ;  /* 0x0000000000017941 */ /* 0x000fea0003800000 */
.L_x_120:
        /* <DEDUP_REMOVED lines=10> */
.L_x_123:
[----:B------:R-:W-:Y:S05]  /*4440*/  BSYNC B1 ;  /* 0x0000000000017941 */ /* 0x000fea0003800000 */
.L_x_122:
        /* <DEDUP_REMOVED lines=10> */
.L_x_125:
[----:B------:R-:W-:Y:S05]  /*44f0*/  BSYNC B1 ;  /* 0x0000000000017941 */ /* 0x000fea0003800000 */
.L_x_124:
        /* <DEDUP_REMOVED lines=9> */
.L_x_127:
[----:B------:R-:W-:Y:S05]  /*4590*/  BSYNC B1 ;  /* 0x0000000000017941 */ /* 0x000fea0003800000 */
.L_x_126:
        /* <DEDUP_REMOVED lines=9> */
.L_x_129:
[----:B------:R-:W-:Y:S05]  /*4630*/  BSYNC B1 ;  /* 0x0000000000017941 */ /* 0x000fea0003800000 */
.L_x_128:
        /* <DEDUP_REMOVED lines=10> */
.L_x_131:
[----:B------:R-:W-:Y:S05]  /*46e0*/  BSYNC B1 ;  /* 0x0000000000017941 */ /* 0x000fea0003800000 */
.L_x_130:
        /* <DEDUP_REMOVED lines=10> */
.L_x_133:
[----:B------:R-:W-:Y:S05]  /*4790*/  BSYNC B1 ;  /* 0x0000000000017941 */ /* 0x000fea0003800000 */
.L_x_132:
        /* <DEDUP_REMOVED lines=9> */
.L_x_135:
[----:B------:R-:W-:Y:S05]  /*4830*/  BSYNC B1 ;  /* 0x0000000000017941 */ /* 0x000fea0003800000 */
.L_x_134:
        /* <DEDUP_REMOVED lines=9> */
.L_x_137:
[----:B------:R-:W-:Y:S05]  /*48d0*/  BSYNC B1 ;  /* 0x0000000000017941 */ /* 0x000fea0003800000 */
.L_x_136:
        /* <DEDUP_REMOVED lines=10> */
.L_x_139:
[----:B------:R-:W-:Y:S05]  /*4980*/  BSYNC B1 ;  /* 0x0000000000017941 */ /* 0x000fea0003800000 */
.L_x_138:
        /* <DEDUP_REMOVED lines=10> */
.L_x_141:
[----:B------:R-:W-:Y:S05]  /*4a30*/  BSYNC B1 ;  /* 0x0000000000017941 */ /* 0x000fea0003800000 */
.L_x_140:
        /* <DEDUP_REMOVED lines=9> */
.L_x_143:
[----:B------:R-:W-:Y:S05]  /*4ad0*/  BSYNC B1 ;  /* 0x0000000000017941 */ /* 0x000fea0003800000 */
.L_x_142:
        /* <DEDUP_REMOVED lines=9> */
.L_x_145:
[----:B------:R-:W-:Y:S05]  /*4b70*/  BSYNC B1 ;  /* 0x0000000000017941 */ /* 0x000fea0003800000 */
.L_x_144:
        /* <DEDUP_REMOVED lines=10> */
.L_x_147:
[----:B------:R-:W-:Y:S05]  /*4c20*/  BSYNC B1 ;  /* 0x0000000000017941 */ /* 0x000fea0003800000 */
.L_x_146:
        /* <DEDUP_REMOVED lines=10> */
.L_x_149:
[----:B------:R-:W-:Y:S05]  /*4cd0*/  BSYNC B1 ;  /* 0x0000000000017941 */ /* 0x000fea0003800000 */
.L_x_148:
        /* <DEDUP_REMOVED lines=9> */
.L_x_151:
[----:B------:R-:W-:Y:S05]  /*4d70*/  BSYNC B1 ;  /* 0x0000000000017941 */ /* 0x000fea0003800000 */
.L_x_150:
        /* <DEDUP_REMOVED lines=9> */
.L_x_153:
[----:B------:R-:W-:Y:S05]  /*4e10*/  BSYNC B1 ;  /* 0x0000000000017941 */ /* 0x000fea0003800000 */
.L_x_152:
        /* <DEDUP_REMOVED lines=10> */
.L_x_155:
[----:B------:R-:W-:Y:S05]  /*4ec0*/  BSYNC B1 ;  /* 0x0000000000017941 */ /* 0x000fea0003800000 */
.L_x_154:
        /* <DEDUP_REMOVED lines=10> */
.L_x_157:
[----:B------:R-:W-:Y:S05]  /*4f70*/  BSYNC B1 ;  /* 0x0000000000017941 */ /* 0x000fea0003800000 */
.L_x_156:
        /* <DEDUP_REMOVED lines=9> */
.L_x_159:
[----:B------:R-:W-:Y:S05]  /*5010*/  BSYNC B1 ;  /* 0x0000000000017941 */ /* 0x000fea0003800000 */
.L_x_158:
        /* <DEDUP_REMOVED lines=9> */
.L_x_161:
[----:B------:R-:W-:Y:S05]  /*50b0*/  BSYNC B1 ;  /* 0x0000000000017941 */ /* 0x000fea0003800000 */
.L_x_160:
        /* <DEDUP_REMOVED lines=10> */
.L_x_163:
[----:B------:R-:W-:Y:S05]  /*5160*/  BSYNC B1 ;  /* 0x0000000000017941 */ /* 0x000fea0003800000 */
.L_x_162:
        /* <DEDUP_REMOVED lines=10> */
.L_x_165:
[----:B------:R-:W-:Y:S05]  /*5210*/  BSYNC B1 ;  /* 0x0000000000017941 */ /* 0x000fea0003800000 */
.L_x_164:
        /* <DEDUP_REMOVED lines=9> */
.L_x_167:
[----:B------:R-:W-:Y:S05]  /*52b0*/  BSYNC B1 ;  /* 0x0000000000017941 */ /* 0x000fea0003800000 */
.L_x_166:
        /* <DEDUP_REMOVED lines=9> */
.L_x_169:
[----:B------:R-:W-:Y:S05]  /*5350*/  BSYNC B1 ;  /* 0x0000000000017941 */ /* 0x000fea0003800000 */
.L_x_168:
        /* <DEDUP_REMOVED lines=10> */
.L_x_171:
[----:B------:R-:W-:Y:S05]  /*5400*/  BSYNC B1 ;  /* 0x0000000000017941 */ /* 0x000fea0003800000 */
.L_x_170:
        /* <DEDUP_REMOVED lines=10> */
.L_x_173:
[----:B------:R-:W-:Y:S05]  /*54b0*/  BSYNC B1 ;  /* 0x0000000000017941 */ /* 0x000fea0003800000 */
.L_x_172:
        /* <DEDUP_REMOVED lines=9> */
.L_x_175:
[----:B------:R-:W-:Y:S05]  /*5550*/  BSYNC B1 ;  /* 0x0000000000017941 */ /* 0x000fea0003800000 */
.L_x_174:
        /* <DEDUP_REMOVED lines=9> */
.L_x_177:
[----:B------:R-:W-:Y:S05]  /*55f0*/  BSYNC B1 ;  /* 0x0000000000017941 */ /* 0x000fea0003800000 */
.L_x_176:
        /* <DEDUP_REMOVED lines=10> */
.L_x_179:
[----:B------:R-:W-:Y:S05]  /*56a0*/  BSYNC B1 ;  /* 0x0000000000017941 */ /* 0x000fea0003800000 */
.L_x_178:
        /* <DEDUP_REMOVED lines=10> */
.L_x_181:
[----:B------:R-:W-:Y:S05]  /*5750*/  BSYNC B1 ;  /* 0x0000000000017941 */ /* 0x000fea0003800000 */
.L_x_180:
        /* <DEDUP_REMOVED lines=9> */
.L_x_183:
[----:B------:R-:W-:Y:S05]  /*57f0*/  BSYNC B1 ;  /* 0x0000000000017941 */ /* 0x000fea0003800000 */
.L_x_182:
        /* <DEDUP_REMOVED lines=9> */
.L_x_185:
[----:B------:R-:W-:Y:S05]  /*5890*/  BSYNC B1 ;  /* 0x0000000000017941 */ /* 0x000fea0003800000 */
.L_x_184:
        /* <DEDUP_REMOVED lines=10> */
.L_x_187:
[----:B------:R-:W-:Y:S05]  /*5940*/  BSYNC B1 ;  /* 0x0000000000017941 */ /* 0x000fea0003800000 */
.L_x_186:
        /* <DEDUP_REMOVED lines=10> */
.L_x_189:
[----:B------:R-:W-:Y:S05]  /*59f0*/  BSYNC B1 ;  /* 0x0000000000017941 */ /* 0x000fea0003800000 */
.L_x_188:
        /* <DEDUP_REMOVED lines=9> */
.L_x_191:
[----:B------:R-:W-:Y:S05]  /*5a90*/  BSYNC B1 ;  /* 0x0000000000017941 */ /* 0x000fea0003800000 */
.L_x_190:
        /* <DEDUP_REMOVED lines=9> */
.L_x_193:
[----:B------:R-:W-:Y:S05]  /*5b30*/  BSYNC B1 ;  /* 0x0000000000017941 */ /* 0x000fea0003800000 */
.L_x_192:
        /* <DEDUP_REMOVED lines=10> */
.L_x_195:
[----:B------:R-:W-:Y:S05]  /*5be0*/  BSYNC B1 ;  /* 0x0000000000017941 */ /* 0x000fea0003800000 */
.L_x_194:
        /* <DEDUP_REMOVED lines=10> */
.L_x_197:
[----:B------:R-:W-:Y:S05]  /*5c90*/  BSYNC B1 ;  /* 0x0000000000017941 */ /* 0x000fea0003800000 */
.L_x_196:
        /* <DEDUP_REMOVED lines=9> */
.L_x_199:
[----:B------:R-:W-:Y:S05]  /*5d30*/  BSYNC B1 ;  /* 0x0000000000017941 */ /* 0x000fea0003800000 */
.L_x_198:
        /* <DEDUP_REMOVED lines=9> */
.L_x_201:
[----:B------:R-:W-:Y:S05]  /*5dd0*/  BSYNC B1 ;  /* 0x0000000000017941 */ /* 0x000fea0003800000 */
.L_x_200:
        /* <DEDUP_REMOVED lines=10> */
.L_x_203:
[----:B------:R-:W-:Y:S05]  /*5e80*/  BSYNC B1 ;  /* 0x0000000000017941 */ /* 0x000fea0003800000 */
.L_x_202:
        /* <DEDUP_REMOVED lines=10> */
.L_x_205:
[----:B------:R-:W-:Y:S05]  /*5f30*/  BSYNC B1 ;  /* 0x0000000000017941 */ /* 0x000fea0003800000 */
.L_x_204:
        /* <DEDUP_REMOVED lines=9> */
.L_x_207:
[----:B------:R-:W-:Y:S05]  /*5fd0*/  BSYNC B1 ;  /* 0x0000000000017941 */ /* 0x000fea0003800000 */
.L_x_206:
        /* <DEDUP_REMOVED lines=9> */
.L_x_209:
[----:B------:R-:W-:Y:S05]  /*6070*/  BSYNC B1 ;  /* 0x0000000000017941 */ /* 0x000fea0003800000 */
.L_x_208:
        /* <DEDUP_REMOVED lines=10> */
.L_x_211:
[----:B------:R-:W-:Y:S05]  /*6120*/  BSYNC B1 ;  /* 0x0000000000017941 */ /* 0x000fea0003800000 */
.L_x_210:
        /* <DEDUP_REMOVED lines=10> */
.L_x_213:
[----:B------:R-:W-:Y:S05]  /*61d0*/  BSYNC B1 ;  /* 0x0000000000017941 */ /* 0x000fea0003800000 */
.L_x_212:
        /* <DEDUP_REMOVED lines=9> */
.L_x_215:
[----:B------:R-:W-:Y:S05]  /*6270*/  BSYNC B1 ;  /* 0x0000000000017941 */ /* 0x000fea0003800000 */
.L_x_214:
        /* <DEDUP_REMOVED lines=9> */
.L_x_217:
[----:B------:R-:W-:Y:S05]  /*6310*/  BSYNC B1 ;  /* 0x0000000000017941 */ /* 0x000fea0003800000 */
.L_x_216:
        /* <DEDUP_REMOVED lines=10> */
.L_x_219:
[----:B------:R-:W-:Y:S05]  /*63c0*/  BSYNC B1 ;  /* 0x0000000000017941 */ /* 0x000fea0003800000 */
.L_x_218:
        /* <DEDUP_REMOVED lines=10> */
.L_x_221:
[----:B------:R-:W-:Y:S05]  /*6470*/  BSYNC B1 ;  /* 0x0000000000017941 */ /* 0x000fea0003800000 */
.L_x_220:
        /* <DEDUP_REMOVED lines=9> */
.L_x_223:
[----:B------:R-:W-:Y:S05]  /*6510*/  BSYNC B1 ;  /* 0x0000000000017941 */ /* 0x000fea0003800000 */
.L_x_222:
        /* <DEDUP_REMOVED lines=9> */
.L_x_225:
[----:B------:R-:W-:Y:S05]  /*65b0*/  BSYNC B1 ;  /* 0x0000000000017941 */ /* 0x000fea0003800000 */
.L_x_224:
        /* <DEDUP_REMOVED lines=10> */
.L_x_227:
[----:B------:R-:W-:Y:S05]  /*6660*/  BSYNC B1 ;  /* 0x0000000000017941 */ /* 0x000fea0003800000 */
.L_x_226:
        /* <DEDUP_REMOVED lines=10> */
.L_x_229:
[----:B------:R-:W-:Y:S05]  /*6710*/  BSYNC B1 ;  /* 0x0000000000017941 */ /* 0x000fea0003800000 */
.L_x_228:
        /* <DEDUP_REMOVED lines=9> */
.L_x_231:
[----:B------:R-:W-:Y:S05]  /*67b0*/  BSYNC B1 ;  /* 0x0000000000017941 */ /* 0x000fea0003800000 */
.L_x_230:
        /* <DEDUP_REMOVED lines=9> */
.L_x_233:
[----:B------:R-:W-:Y:S05]  /*6850*/  BSYNC B1 ;  /* 0x0000000000017941 */ /* 0x000fea0003800000 */
.L_x_232:
        /* <DEDUP_REMOVED lines=10> */
.L_x_235:
[----:B------:R-:W-:Y:S05]  /*6900*/  BSYNC B1 ;  /* 0x0000000000017941 */ /* 0x000fea0003800000 */
.L_x_234:
        /* <DEDUP_REMOVED lines=10> */
.L_x_237:
[----:B------:R-:W-:Y:S05]  /*69b0*/  BSYNC B1 ;  /* 0x0000000000017941 */ /* 0x000fea0003800000 */
.L_x_236:
        /* <DEDUP_REMOVED lines=9> */
.L_x_239:
[----:B------:R-:W-:Y:S05]  /*6a50*/  BSYNC B1 ;  /* 0x0000000000017941 */ /* 0x000fea0003800000 */
.L_x_238:
        /* <DEDUP_REMOVED lines=9> */
.L_x_241:
[----:B------:R-:W-:Y:S05]  /*6af0*/  BSYNC B1 ;  /* 0x0000000000017941 */ /* 0x000fea0003800000 */
.L_x_240:
        /* <DEDUP_REMOVED lines=10> */
.L_x_243:
[----:B------:R-:W-:Y:S05]  /*6ba0*/  BSYNC B1 ;  /* 0x0000000000017941 */ /* 0x000fea0003800000 */
.L_x_242:
        /* <DEDUP_REMOVED lines=10> */
.L_x_245:
[----:B------:R-:W-:Y:S05]  /*6c50*/  BSYNC B1 ;  /* 0x0000000000017941 */ /* 0x000fea0003800000 */
.L_x_244:
        /* <DEDUP_REMOVED lines=9> */
.L_x_247:
[----:B------:R-:W-:Y:S05]  /*6cf0*/  BSYNC B1 ;  /* 0x0000000000017941 */ /* 0x000fea0003800000 */
.L_x_246:
        /* <DEDUP_REMOVED lines=9> */
.L_x_249:
[----:B------:R-:W-:Y:S05]  /*6d90*/  BSYNC B1 ;  /* 0x0000000000017941 */ /* 0x000fea0003800000 */
.L_x_248:
        /* <DEDUP_REMOVED lines=10> */
.L_x_251:
[----:B------:R-:W-:Y:S05]  /*6e40*/  BSYNC B1 ;  /* 0x0000000000017941 */ /* 0x000fea0003800000 */
.L_x_250:
        /* <DEDUP_REMOVED lines=10> */
.L_x_253:
[----:B------:R-:W-:Y:S05]  /*6ef0*/  BSYNC B1 ;  /* 0x0000000000017941 */ /* 0x000fea0003800000 */
.L_x_252:
        /* <DEDUP_REMOVED lines=9> */
.L_x_255:
[----:B------:R-:W-:Y:S05]  /*6f90*/  BSYNC B1 ;  /* 0x0000000000017941 */ /* 0x000fea0003800000 */
.L_x_254:
        /* <DEDUP_REMOVED lines=9> */
.L_x_257:
[----:B------:R-:W-:Y:S05]  /*7030*/  BSYNC B1 ;  /* 0x0000000000017941 */ /* 0x000fea0003800000 */
.L_x_256:
        /* <DEDUP_REMOVED lines=10> */
.L_x_259:
[----:B------:R-:W-:Y:S05]  /*70e0*/  BSYNC B1 ;  /* 0x0000000000017941 */ /* 0x000fea0003800000 */
.L_x_258:
        /* <DEDUP_REMOVED lines=10> */
.L_x_261:
[----:B------:R-:W-:Y:S05]  /*7190*/  BSYNC B1 ;  /* 0x0000000000017941 */ /* 0x000fea0003800000 */
.L_x_260:
        /* <DEDUP_REMOVED lines=9> */
.L_x_263:
[----:B------:R-:W-:Y:S05]  /*7230*/  BSYNC B1 ;  /* 0x0000000000017941 */ /* 0x000fea0003800000 */
.L_x_262:
        /* <DEDUP_REMOVED lines=9> */
.L_x_265:
[----:B------:R-:W-:Y:S05]  /*72d0*/  BSYNC B1 ;  /* 0x0000000000017941 */ /* 0x000fea0003800000 */
.L_x_264:
        /* <DEDUP_REMOVED lines=10> */
.L_x_267:
[----:B------:R-:W-:Y:S05]  /*7380*/  BSYNC B1 ;  /* 0x0000000000017941 */ /* 0x000fea0003800000 */
.L_x_266:
        /* <DEDUP_REMOVED lines=10> */
.L_x_269:
[----:B------:R-:W-:Y:S05]  /*7430*/  BSYNC B1 ;  /* 0x0000000000017941 */ /* 0x000fea0003800000 */
.L_x_268:
        /* <DEDUP_REMOVED lines=9> */
.L_x_271:
[----:B------:R-:W-:Y:S05]  /*74d0*/  BSYNC B1 ;  /* 0x0000000000017941 */ /* 0x000fea0003800000 */
.L_x_270:
        /* <DEDUP_REMOVED lines=9> */
.L_x_273:
[----:B------:R-:W-:Y:S05]  /*7570*/  BSYNC B1 ;  /* 0x0000000000017941 */ /* 0x000fea0003800000 */
.L_x_272:
        /* <DEDUP_REMOVED lines=10> */
.L_x_275:
[----:B------:R-:W-:Y:S05]  /*7620*/  BSYNC B1 ;  /* 0x0000000000017941 */ /* 0x000fea0003800000 */
.L_x_274:
        /* <DEDUP_REMOVED lines=10> */
.L_x_277:
[----:B------:R-:W-:Y:S05]  /*76d0*/  BSYNC B1 ;  /* 0x0000000000017941 */ /* 0x000fea0003800000 */
.L_x_276:
[----:B01--45:R-:W-:Y:S01]  /*76e0*/  IMAD.U32 R6, R152, 0x10000, RZ ;  /* 0x0001000098067824 */ /* 0x033fe200078e00ff */
        /* <DEDUP_REMOVED lines=8> */
.L_x_279:
[----:B------:R-:W-:Y:S05]  /*7770*/  BSYNC B1 ;  /* 0x0000000000017941 */ /* 0x000fea0003800000 */
.L_x_278:
[----:B0-2--5:R-:W-:Y:S01]  /*7780*/  IMAD.U32 R4, R152, 0x10000, RZ ;  /* 0x0001000098047824 */ /* 0x025fe200078e00ff */
[----:B------:R-:W-:Y:S01]  /*7790*/  ISETP.GT.AND P0, PT, R0, 0x8, P0 ;  /* 0x000000080000780c */ /* 0x000fe20000704270 */
[----:B------:R-:W-:Y:S01]  /*77a0*/  @P1 IMAD.MOV.U32 R5, RZ, RZ, R11 ;  /* 0x000000ffff051224 */ /* 0x000fe200078e000b */
[----:B------:R-:W-:Y:S01]  /*77b0*/  BSSY B1, `(.L_x_280) ;  /* 0x0000008000017945 */ /* 0x000fe20003800000 */
[----:B------:R-:W-:Y:S01]  /*77c0*/  FMUL R3, R4, R155 ;  /* 0x0000009b04037220 */ /* 0x000fe20000400000 */
[----:B------:R-:W-:-:S03]  /*77d0*/  @P1 IMAD.MOV.U32 R4, RZ, RZ, R10 ;  /* 0x000000ffff041224 */ /* 0x000fc600078e000a */
[----:B------:R-:W-:-:S05]  /*77e0*/  FFMA R3, R150, R154, R3 ;  /* 0x0000009a96037223 */ /* 0x000fca0000000003 */
[----:B------:R-:W-:-:S05]  /*77f0*/  F2FP.BF16.F32.PACK_AB R3, RZ, R3 ;  /* 0x00000003ff03723e */ /* 0x000fca00000010ff */
[----:B------:R0:W-:Y:S01]  /*7800*/  @P1 STG.E.U16 desc[UR36][R4.64+0x1f0], R3 ;  /* 0x0001f00304001986 */ /* 0x0001e2000c101524 */
[----:B------:R-:W-:Y:S05]  /*7810*/  @!P0 BRA `(.L_x_281) ;  /* 0x0000000000048947 */ /* 0x000fea0003800000 */
[----:B------:R2:W5:Y:S02]  /*7820*/  LDG.E.LTC128B.U16 R152, desc[UR36][R8.64+0x1f2] ;  /* 0x0001f22408987981 */ /* 0x000564000c1e1520 */
.L_x_281:
[----:B------:R-:W-:Y:S05]  /*7830*/  BSYNC B1 ;  /* 0x0000000000017941 */ /* 0x000fea0003800000 */
.L_x_280:
[----:B------:R-:W-:Y:S05]  /*7840*/  @!P0 BRA `(.L_x_282) ;  /* 0x0000002400308947 */ /* 0x000fea0003800000 */
[----:B-----5:R-:W-:-:S04]  /*7850*/  IMAD.U32 R152, R152, 0x10000, RZ ;  /* 0x0001000098987824 */ /* 0x020fc800078e00ff */
[----:B------:R-:W-:-:S04]  /*7860*/  FMUL R152, R152, R155 ;  /* 0x0000009b98987220 */ /* 0x000fc80000400000 */
[----:B------:R-:W-:-:S05]  /*7870*/  FFMA R152, R151, R154, R152 ;  /* 0x0000009a97987223 */ /* 0x000fca0000000098 */
[----:B------:R-:W-:-:S05]  /*7880*/  F2FP.BF16.F32.PACK_AB R152, RZ, R152 ;  /* 0x00000098ff98723e */ /* 0x000fca00000010ff */
[----:B------:R4:W-:Y:S01]  /*7890*/  STG.E.U16 desc[UR36][R10.64+0x1f2], R152 ;  /* 0x0001f2980a007986 */ /* 0x0009e2000c101524 */
[----:B------:R-:W-:Y:S05]  /*78a0*/  BRA `(.L_x_282) ;  /* 0x0000002400187947 */ /* 0x000fea0003800000 */
.L_x_29:
[----:B------:R-:W-:Y:S01]  /*78b0*/  ISETP.GT.AND P0, PT, R3, 0x1, PT ;  /* 0x000000010300780c */ /* 0x000fe20003f04270 */
[----:B------:R-:W-:Y:S01]  /*78c0*/  ULDC.64 UR4, c[0x0][0x5c0] ;  /* 0x0001700000047ab9 */ /* 0x000fe20000000a00 */
[-C--:B------:R-:W-:Y:S01]  /*78d0*/  FMUL R24, R24, R154.reuse ;  /* 0x0000009a18187220 */ /* 0x080fe20000400000 */
[-C--:B------:R-:W-:Y:S01]  /*78e0*/  FMUL R25, R25, R154.reuse ;  /* 0x0000009a19197220 */ /* 0x080fe20000400000 */
[----:B------:R-:W-:Y:S01]  /*78f0*/  ISETP.GT.AND P3, PT, R0, RZ, P0 ;  /* 0x000000ff0000720c */ /* 0x000fe20000764270 */
[-C--:B------:R-:W-:Y:S01]  /*7900*/  FMUL R26, R26, R154.reuse ;  /* 0x0000009a1a1a7220 */ /* 0x080fe20000400000 */
[----:B------:R-:W-:Y:S01]  /*7910*/  LEA R4, P4, R160, UR4, 0x1 ;  /* 0x00000004a0047c11 */ /* 0x000fe2000f8808ff */
[----:B------:R-:W-:Y:S01]  /*7920*/  FMUL R27, R27, R154 ;  /* 0x0000009a1b1b7220 */ /* 0x000fe20000400000 */
[----:B------:R-:W-:Y:S01]  /*7930*/  F2FP.BF16.F32.PACK_AB R24, RZ, R24 ;  /* 0x00000018ff18723e */ /* 0x000fe200000010ff */
[-C--:B------:R-:W-:Y:S01]  /*7940*/  FMUL R28, R28, R154.reuse ;  /* 0x0000009a1c1c7220 */ /* 0x080fe20000400000 */
[----:B------:R-:W-:Y:S01]  /*7950*/  LEA.HI.X R5, R160, UR5, R169, 0x1, P4 ;  /* 0x00000005a0057c11 */ /* 0x000fe2000a0f0ca9 */
[-C--:B------:R-:W-:Y:S01]  /*7960*/  FMUL R29, R29, R154.reuse ;  /* 0x0000009a1d1d7220 */ /* 0x080fe20000400000 */
[----:B------:R-:W-:Y:S01]  /*7970*/  F2FP.BF16.F32.PACK_AB R25, RZ, R25 ;  /* 0x00000019ff19723e */ /* 0x000fe200000010ff */
[-C--:B------:R-:W-:Y:S01]  /*7980*/  FMUL R30, R30, R154.reuse ;  /* 0x0000009a1e1e7220 */ /* 0x080fe20000400000 */
[----:B------:R-:W-:Y:S01]  /*7990*/  SHF.L.U64.HI R11, R10, 0x4, R11 ;  /* 0x000000040a0b7819 */ /* 0x000fe2000001020b */
[----:B------:R-:W-:Y:S01]  /*79a0*/  @P1 STG.E.U16 desc[UR36][R4.64], R24 ;  /* 0x0000001804001986 */ /* 0x000fe2000c101524 */
[----:B------:R-:W-:Y:S01]  /*79b0*/  ISETP.GT.AND P1, PT, R3, 0x8, PT ;  /* 0x000000080300780c */ /* 0x000fe20003f24270 */
[----:B------:R-:W-:Y:S01]  /*79c0*/  FMUL R31, R31, R154 ;  /* 0x0000009a1f1f7220 */ /* 0x000fe20000400000 */
[----:B------:R-:W-:Y:S01]  /*79d0*/  ISETP.GT.AND P4, PT, R0, 0x8, P0 ;  /* 0x000000080000780c */ /* 0x000fe20000784270 */
[----:B------:R-:W-:Y:S01]  /*79e0*/  @P3 STG.E.U16 desc[UR36][R4.64+0x2], R25 ;  /* 0x0000021904003986 */ /* 0x000fe2000c101524 */
[----:B------:R-:W-:Y:S01]  /*79f0*/  LEA R6, P3, R10, R4, 0x4 ;  /* 0x000000040a067211 */ /* 0x000fe200078620ff */
[-C--:B------:R-:W-:Y:S01]  /*7a00*/  FMUL R32, R32, R154.reuse ;  /* 0x0000009a20207220 */ /* 0x080fe20000400000 */
[C---:B------:R-:W-:Y:S01]  /*7a10*/  ISETP.GT.AND P2, PT, R0.reuse, 0x8, P2 ;  /* 0x000000080000780c */ /* 0x040fe20001744270 */
[-C--:B------:R-:W-:Y:S01]  /*7a20*/  FMUL R33, R33, R154.reuse ;  /* 0x0000009a21217220 */ /* 0x080fe20000400000 */
[----:B------:R-:W-:Y:S01]  /*7a30*/  ISETP.GT.AND P0, PT, R3, 0x9, PT ;  /* 0x000000090300780c */ /* 0x000fe20003f04270 */
[----:B------:R-:W-:Y:S01]  /*7a40*/  IMAD.X R7, R11, 0x1, R5, P3 ;  /* 0x000000010b077824 */ /* 0x000fe200018e0605 */
[----:B------:R-:W-:Y:S01]  /*7a50*/  ISETP.GT.AND P5, PT, R0, RZ, P1 ;  /* 0x000000ff0000720c */ /* 0x000fe20000fa4270 */
[-C--:B------:R-:W-:Y:S01]  /*7a60*/  FMUL R34, R34, R154.reuse ;  /* 0x0000009a22227220 */ /* 0x080fe20000400000 */
[----:B------:R-:W-:Y:S01]  /*7a70*/  ISETP.GT.AND P3, PT, R0, RZ, P0 ;  /* 0x000000ff0000720c */ /* 0x000fe20000764270 */
[----:B------:R-:W-:Y:S01]  /*7a80*/  FMUL R35, R35, R154 ;  /* 0x0000009a23237220 */ /* 0x000fe20000400000 */
[----:B------:R-:W-:Y:S01]  /*7a90*/  F2FP.BF16.F32.PACK_AB R26, RZ, R26 ;  /* 0x0000001aff1a723e */ /* 0x000fe200000010ff */
[-C--:B------:R-:W-:Y:S01]  /*7aa0*/  FMUL R36, R36, R154.reuse ;  /* 0x0000009a24247220 */ /* 0x080fe20000400000 */
[----:B------:R-:W-:Y:S01]  /*7ab0*/  F2FP.BF16.F32.PACK_AB R27, RZ, R27 ;  /* 0x0000001bff1b723e */ /* 0x000fe200000010ff */
[----:B------:R-:W-:Y:S01]  /*7ac0*/  FMUL R37, R37, R154 ;  /* 0x0000009a25257220 */ /* 0x000fe20000400000 */
[----:B------:R-:W-:Y:S01]  /*7ad0*/  F2FP.BF16.F32.PACK_AB R28, RZ, R28 ;  /* 0x0000001cff1c723e */ /* 0x000fe200000010ff */
[----:B------:R-:W-:Y:S01]  /*7ae0*/  @P2 STG.E.U16 desc[UR36][R6.64], R26 ;  /* 0x0000001a06002986 */ /* 0x000fe2000c101524 */
[----:B------:R-:W-:Y:S01]  /*7af0*/  F2FP.BF16.F32.PACK_AB R29, RZ, R29 ;  /* 0x0000001dff1d723e */ /* 0x000fe200000010ff */
[-C--:B------:R-:W-:Y:S01]  /*7b00*/  FMUL R38, R38, R154.reuse ;  /* 0x0000009a26267220 */ /* 0x080fe20000400000 */
[C---:B------:R-:W-:Y:S01]  /*7b10*/  ISETP.GT.AND P2, PT, R0.reuse, 0x8, P1 ;  /* 0x000000080000780c */ /* 0x040fe20000f44270 */
[----:B------:R-:W-:Y:S01]  /*7b20*/  @P4 STG.E.U16 desc[UR36][R6.64+0x2], R27 ;  /* 0x0000021b06004986 */ /* 0x000fe2000c101524 */
[----:B------:R-:W-:Y:S01]  /*7b30*/  ISETP.GT.AND P1, PT, R3, 0x10, PT ;  /* 0x000000100300780c */ /* 0x000fe20003f24270 */
[----:B------:R-:W-:Y:S01]  /*7b40*/  FMUL R39, R39, R154 ;  /* 0x0000009a27277220 */ /* 0x000fe20000400000 */
[----:B------:R-:W-:Y:S01]  /*7b50*/  F2FP.BF16.F32.PACK_AB R30, RZ, R30 ;  /* 0x0000001eff1e723e */ /* 0x000fe200000010ff */
[----:B------:R-:W-:Y:S01]  /*7b60*/  @P5 STG.E.U16 desc[UR36][R4.64+0x10], R28 ;  /* 0x0000101c04005986 */ /* 0x000fe2000c101524 */
[----:B------:R-:W-:Y:S01]  /*7b70*/  ISETP.GT.AND P4, PT, R0, RZ, P1 ;  /* 0x000000ff0000720c */ /* 0x000fe20000f84270 */
[-C--:B------:R-:W-:Y:S01]  /*7b80*/  FMUL R40, R40, R154.reuse ;  /* 0x0000009a28287220 */ /* 0x080fe20000400000 */
[----:B------:R-:W-:Y:S01]  /*7b90*/  F2FP.BF16.F32.PACK_AB R31, RZ, R31 ;  /* 0x0000001fff1f723e */ /* 0x000fe200000010ff */
[----:B------:R-:W-:Y:S01]  /*7ba0*/  @P3 STG.E.U16 desc[UR36][R4.64+0x12], R29 ;  /* 0x0000121d04003986 */ /* 0x000fe2000c101524 */
[----:B------:R-:W-:Y:S01]  /*7bb0*/  ISETP.GT.AND P3, PT, R0, 0x8, P0 ;  /* 0x000000080000780c */ /* 0x000fe20000764270 */
[----:B------:R-:W-:Y:S01]  /*7bc0*/  FMUL R41, R41, R154 ;  /* 0x0000009a29297220 */ /* 0x000fe20000400000 */
[----:B------:R-:W-:Y:S01]  /*7bd0*/  ISETP.GT.AND P0, PT, R3, 0x11, PT ;  /* 0x000000110300780c */ /* 0x000fe20003f04270 */
[----:B------:R-:W-:Y:S01]  /*7be0*/  @P2 STG.E.U16 desc[UR36][R6.64+0x10], R30 ;  /* 0x0000101e06002986 */ /* 0x000fe2000c101524 */
[----:B------:R-:W-:Y:S01]  /*7bf0*/  F2FP.BF16.F32.PACK_AB R32, RZ, R32 ;  /* 0x00000020ff20723e */ /* 0x000fe200000010ff */
[-C--:B------:R-:W-:Y:S01]  /*7c00*/  FMUL R42, R42, R154.reuse ;  /* 0x0000009a2a2a7220 */ /* 0x080fe20000400000 */
[C---:B------:R-:W-:Y:S01]  /*7c10*/  ISETP.GT.AND P5, PT, R0.reuse, RZ, P0 ;  /* 0x000000ff0000720c */ /* 0x040fe200007a4270 */
[-C--:B------:R-:W-:Y:S01]  /*7c20*/  FMUL R43, R43, R154.reuse ;  /* 0x0000009a2b2b7220 */ /* 0x080fe20000400000 */
[----:B------:R-:W-:Y:S01]  /*7c30*/  ISETP.GT.AND P2, PT, R0, 0x8, P1 ;  /* 0x000000080000780c */ /* 0x000fe20000f44270 */
[-C--:B------:R-:W-:Y:S01]  /*7c40*/  FMUL R44, R44, R154.reuse ;  /* 0x0000009a2c2c7220 */ /* 0x080fe20000400000 */
[----:B------:R-:W-:Y:S01]  /*7c50*/  ISETP.GT.AND P1, PT, R3, 0x18, PT ;  /* 0x000000180300780c */ /* 0x000fe20003f24270 */
[-C--:B------:R-:W-:Y:S01]  /*7c60*/  FMUL R45, R45, R154.reuse ;  /* 0x0000009a2d2d7220 */ /* 0x080fe20000400000 */
[----:B------:R-:W-:Y:S01]  /*7c70*/  F2FP.BF16.F32.PACK_AB R33, RZ, R33 ;  /* 0x00000021ff21723e */ /* 0x000fe200000010ff */
[----:B------:R-:W-:Y:S01]  /*7c80*/  @P3 STG.E.U16 desc[UR36][R6.64+0x12], R31 ;  /* 0x0000121f06003986 */ /* 0x000fe2000c101524 */
[----:B------:R-:W-:Y:S01]  /*7c90*/  ISETP.GT.AND P3, PT, R0, 0x8, P0 ;  /* 0x000000080000780c */ /* 0x000fe20000764270 */
[-C--:B------:R-:W-:Y:S01]  /*7ca0*/  FMUL R46, R46, R154.reuse ;  /* 0x0000009a2e2e7220 */ /* 0x080fe20000400000 */
[----:B------:R-:W-:Y:S01]  /*7cb0*/  ISETP.GT.AND P0, PT, R3, 0x19, PT ;  /* 0x000000190300780c */ /* 0x000fe20003f04270 */
[----:B------:R-:W-:Y:S01]  /*7cc0*/  @P4 STG.E.U16 desc[UR36][R4.64+0x20], R32 ;  /* 0x0000202004004986 */ /* 0x000fe2000c101524 */
[C---:B------:R-:W-:Y:S01]  /*7cd0*/  ISETP.GT.AND P4, PT, R0.reuse, RZ, P1 ;  /* 0x000000ff0000720c */ /* 0x040fe20000f84270 */
[----:B------:R-:W-:Y:S01]  /*7ce0*/  FMUL R47, R47, R154 ;  /* 0x0000009a2f2f7220 */ /* 0x000fe20000400000 */
[----:B------:R-:W-:Y:S01]  /*7cf0*/  F2FP.BF16.F32.PACK_AB R34, RZ, R34 ;  /* 0x00000022ff22723e */ /* 0x000fe200000010ff */
[----:B------:R-:W-:Y:S01]  /*7d00*/  @P5 STG.E.U16 desc[UR36][R4.64+0x22], R33 ;  /* 0x0000222104005986 */ /* 0x000fe2000c101524 */
[----:B------:R-:W-:Y:S01]  /*7d10*/  ISETP.GT.AND P5, PT, R0, RZ, P0 ;  /* 0x000000ff0000720c */ /* 0x000fe200007a4270 */
[----:B------:R-:W-:Y:S01]  /*7d20*/  FMUL R48, R48, R154 ;  /* 0x0000009a30307220 */ /* 0x000fe20000400000 */
[----:B------:R-:W-:Y:S01]  /*7d30*/  F2FP.BF16.F32.PACK_AB R35, RZ, R35 ;  /* 0x00000023ff23723e */ /* 0x000fe200000010ff */
[----:B------:R-:W-:Y:S01]  /*7d40*/  @P2 STG.E.U16 desc[UR36][R6.64+0x20], R34 ;  /* 0x0000202206002986 */ /* 0x000fe2000c101524 */
[----:B------:R-:W-:Y:S01]  /*7d50*/  F2FP.BF16.F32.PACK_AB R36, RZ, R36 ;  /* 0x00000024ff24723e */ /* 0x000fe200000010ff */
[-C--:B------:R-:W-:Y:S01]  /*7d60*/  FMUL R49, R49, R154.reuse ;  /* 0x0000009a31317220 */ /* 0x080fe20000400000 */
[----:B------:R-:W-:Y:S01]  /*7d70*/  ISETP.GT.AND P2, PT, R0, 0x8, P1 ;  /* 0x000000080000780c */ /* 0x000fe20000f44270 */
[----:B------:R-:W-:Y:S01]  /*7d80*/  @P3 STG.E.U16 desc[UR36][R6.64+0x22], R35 ;  /* 0x0000222306003986 */ /* 0x000fe2000c101524 */
[----:B------:R-:W-:Y:S01]  /*7d90*/  ISETP.GT.AND P1, PT, R3, 0x20, PT ;  /* 0x000000200300780c */ /* 0x000fe20003f24270 */
[-C--:B------:R-:W-:Y:S01]  /*7da0*/  FMUL R50, R50, R154.reuse ;  /* 0x0000009a32327220 */ /* 0x080fe20000400000 */
[----:B------:R-:W-:Y:S01]  /*7db0*/  F2FP.BF16.F32.PACK_AB R37, RZ, R37 ;  /* 0x00000025ff25723e */ /* 0x000fe200000010ff */
[----:B------:R-:W-:Y:S01]  /*7dc0*/  @P4 STG.E.U16 desc[UR36][R4.64+0x30], R36 ;  /* 0x0000302404004986 */ /* 0x000fe2000c101524 */
[C---:B------:R-:W-:Y:S01]  /*7dd0*/  ISETP.GT.AND P3, PT, R0.reuse, 0x8, P0 ;  /* 0x000000080000780c */ /* 0x040fe20000764270 */
[-C--:B------:R-:W-:Y:S01]  /*7de0*/  FMUL R51, R51, R154.reuse ;  /* 0x0000009a33337220 */ /* 0x080fe20000400000 */
[----:B------:R-:W-:Y:S01]  /*7df0*/  ISETP.GT.AND P0, PT, R3, 0x21, PT ;  /* 0x000000210300780c */ /* 0x000fe20003f04270 */
[----:B------:R-:W-:Y:S01]  /*7e00*/  @P5 STG.E.U16 desc[UR36][R4.64+0x32], R37 ;  /* 0x0000322504005986 */ /* 0x000fe2000c101524 */
[----:B------:R-:W-:Y:S01]  /*7e10*/  ISETP.GT.AND P4, PT, R0, RZ, P1 ;  /* 0x000000ff0000720c */ /* 0x000fe20000f84270 */
[----:B------:R-:W-:Y:S01]  /*7e20*/  FMUL R52, R52, R154 ;  /* 0x0000009a34347220 */ /* 0x000fe20000400000 */
[----:B------:R-:W-:Y:S01]  /*7e30*/  F2FP.BF16.F32.PACK_AB R38, RZ, R38 ;  /* 0x00000026ff26723e */ /* 0x000fe200000010ff */
[-C--:B------:R-:W-:Y:S01]  /*7e40*/  FMUL R53, R53, R154.reuse ;  /* 0x0000009a35357220 */ /* 0x080fe20000400000 */
        /* <DEDUP_REMOVED lines=325> */
[----:B------:R-:W-:Y:S01]  /*92a0*/  FMUL R151, R151, R154 ;  /* 0x0000009a97977220 */ /* 0x000fe20000400000 */
[----:B------:R-:W-:Y:S01]  /*92b0*/  ISETP.GT.AND P2, PT, R0, 0x8, P1 ;  /* 0x000000080000780c */ /* 0x000fe20000f44270 */
[----:B------:R-:W-:Y:S01]  /*92c0*/  @P3 STG.E.U16 desc[UR36][R6.64+0x132], R103 ;  /* 0x0001326706003986 */ /* 0x000fe2000c101524 */
[----:B------:R-:W-:-:S02]  /*92d0*/  ISETP.GT.AND P1, PT, R3, 0xa8, PT ;  /* 0x000000a80300780c */ /* 0x000fc40003f24270 */
[----:B------:R-:W-:Y:S01]  /*92e0*/  F2FP.BF16.F32.PACK_AB R105, RZ, R105 ;  /* 0x00000069ff69723e */ /* 0x000fe200000010ff */
[----:B------:R-:W-:Y:S01]  /*92f0*/  @P4 STG.E.U16 desc[UR36][R4.64+0x140], R104 ;  /* 0x0001406804004986 */ /* 0x000fe2000c101524 */
[C---:B------:R-:W-:Y:S02]  /*9300*/  ISETP.GT.AND P3, PT, R0.reuse, 0x8, P0 ;  /* 0x000000080000780c */ /* 0x040fe40000764270 */
[----:B------:R-:W-:Y:S01]  /*9310*/  ISETP.GT.AND P0, PT, R3, 0xa9, PT ;  /* 0x000000a90300780c */ /* 0x000fe20003f04270 */
[----:B------:R-:W-:Y:S01]  /*9320*/  @P5 STG.E.U16 desc[UR36][R4.64+0x142], R105 ;  /* 0x0001426904005986 */ /* 0x000fe2000c101524 */
[C---:B------:R-:W-:Y:S02]  /*9330*/  ISETP.GT.AND P4, PT, R0.reuse, RZ, P1 ;  /* 0x000000ff0000720c */ /* 0x040fe40000f84270 */
[----:B------:R-:W-:Y:S02]  /*9340*/  F2FP.BF16.F32.PACK_AB R106, RZ, R106 ;  /* 0x0000006aff6a723e */ /* 0x000fe400000010ff */
[----:B------:R-:W-:-:S02]  /*9350*/  ISETP.GT.AND P5, PT, R0, RZ, P0 ;  /* 0x000000ff0000720c */ /* 0x000fc400007a4270 */
[----:B------:R-:W-:Y:S01]  /*9360*/  F2FP.BF16.F32.PACK_AB R107, RZ, R107 ;  /* 0x0000006bff6b723e */ /* 0x000fe200000010ff */
[----:B------:R-:W-:Y:S01]  /*9370*/  @P2 STG.E.U16 desc[UR36][R6.64+0x140], R106 ;  /* 0x0001406a06002986 */ /* 0x000fe2000c101524 */
[----:B------:R-:W-:Y:S02]  /*9380*/  F2FP.BF16.F32.PACK_AB R108, RZ, R108 ;  /* 0x0000006cff6c723e */ /* 0x000fe400000010ff */
[C---:B------:R-:W-:Y:S01]  /*9390*/  ISETP.GT.AND P2, PT, R0.reuse, 0x8, P1 ;  /* 0x000000080000780c */ /* 0x040fe20000f44270 */
[----:B------:R-:W-:Y:S01]  /*93a0*/  @P3 STG.E.U16 desc[UR36][R6.64+0x142], R107 ;  /* 0x0001426b06003986 */ /* 0x000fe2000c101524 */
[----:B------:R-:W-:Y:S02]  /*93b0*/  ISETP.GT.AND P1, PT, R3, 0xb0, PT ;  /* 0x000000b00300780c */ /* 0x000fe40003f24270 */
[----:B------:R-:W-:Y:S01]  /*93c0*/  F2FP.BF16.F32.PACK_AB R109, RZ, R109 ;  /* 0x0000006dff6d723e */ /* 0x000fe200000010ff */
[----:B------:R-:W-:Y:S01]  /*93d0*/  @P4 STG.E.U16 desc[UR36][R4.64+0x150], R108 ;  /* 0x0001506c04004986 */ /* 0x000fe2000c101524 */
[----:B------:R-:W-:-:S02]  /*93e0*/  ISETP.GT.AND P3, PT, R0, 0x8, P0 ;  /* 0x000000080000780c */ /* 0x000fc40000764270 */
[----:B------:R-:W-:Y:S01]  /*93f0*/  ISETP.GT.AND P0, PT, R3, 0xb1, PT ;  /* 0x000000b10300780c */ /* 0x000fe20003f04270 */
[----:B------:R-:W-:Y:S01]  /*9400*/  @P5 STG.E.U16 desc[UR36][R4.64+0x152], R109 ;  /* 0x0001526d04005986 */ /* 0x000fe2000c101524 */
[C---:B------:R-:W-:Y:S02]  /*9410*/  ISETP.GT.AND P4, PT, R0.reuse, RZ, P1 ;  /* 0x000000ff0000720c */ /* 0x040fe40000f84270 */
[----:B------:R-:W-:Y:S02]  /*9420*/  F2FP.BF16.F32.PACK_AB R110, RZ, R110 ;  /* 0x0000006eff6e723e */ /* 0x000fe400000010ff */
[----:B------:R-:W-:Y:S02]  /*9430*/  ISETP.GT.AND P5, PT, R0, RZ, P0 ;  /* 0x000000ff0000720c */ /* 0x000fe400007a4270 */
[----:B------:R-:W-:Y:S01]  /*9440*/  F2FP.BF16.F32.PACK_AB R111, RZ, R111 ;  /* 0x0000006fff6f723e */ /* 0x000fe200000010ff */
[----:B------:R-:W-:Y:S01]  /*9450*/  @P2 STG.E.U16 desc[UR36][R6.64+0x150], R110 ;  /* 0x0001506e06002986 */ /* 0x000fe2000c101524 */
[----:B------:R-:W-:-:S02]  /*9460*/  F2FP.BF16.F32.PACK_AB R112, RZ, R112 ;  /* 0x00000070ff70723e */ /* 0x000fc400000010ff */
[C---:B------:R-:W-:Y:S01]  /*9470*/  ISETP.GT.AND P2, PT, R0.reuse, 0x8, P1 ;  /* 0x000000080000780c */ /* 0x040fe20000f44270 */
[----:B------:R-:W-:Y:S01]  /*9480*/  @P3 STG.E.U16 desc[UR36][R6.64+0x152], R111 ;  /* 0x0001526f06003986 */ /* 0x000fe2000c101524 */
[C---:B------:R-:W-:Y:S02]  /*9490*/  ISETP.GT.AND P1, PT, R3.reuse, 0xb8, PT ;  /* 0x000000b80300780c */ /* 0x040fe40003f24270 */
[----:B------:R-:W-:Y:S01]  /*94a0*/  F2FP.BF16.F32.PACK_AB R113, RZ, R113 ;  /* 0x00000071ff71723e */ /* 0x000fe200000010ff */
[----:B------:R-:W-:Y:S01]  /*94b0*/  @P4 STG.E.U16 desc[UR36][R4.64+0x160], R112 ;  /* 0x0001607004004986 */ /* 0x000fe2000c101524 */
[C---:B------:R-:W-:Y:S02]  /*94c0*/  ISETP.GT.AND P3, PT, R0.reuse, 0x8, P0 ;  /* 0x000000080000780c */ /* 0x040fe40000764270 */
[----:B------:R-:W-:Y:S01]  /*94d0*/  ISETP.GT.AND P0, PT, R3, 0xb9, PT ;  /* 0x000000b90300780c */ /* 0x000fe20003f04270 */
[----:B------:R-:W-:Y:S01]  /*94e0*/  @P5 STG.E.U16 desc[UR36][R4.64+0x162], R113 ;  /* 0x0001627104005986 */ /* 0x000fe2000c101524 */
[----:B------:R-:W-:-:S02]  /*94f0*/  ISETP.GT.AND P4, PT, R0, RZ, P1 ;  /* 0x000000ff0000720c */ /* 0x000fc40000f84270 */
[----:B------:R-:W-:Y:S02]  /*9500*/  F2FP.BF16.F32.PACK_AB R114, RZ, R114 ;  /* 0x00000072ff72723e */ /* 0x000fe400000010ff */
[C---:B------:R-:W-:Y:S02]  /*9510*/  ISETP.GT.AND P5, PT, R0.reuse, RZ, P0 ;  /* 0x000000ff0000720c */ /* 0x040fe400007a4270 */
[----:B------:R-:W-:Y:S01]  /*9520*/  F2FP.BF16.F32.PACK_AB R115, RZ, R115 ;  /* 0x00000073ff73723e */ /* 0x000fe200000010ff */
[----:B------:R-:W-:Y:S01]  /*9530*/  @P2 STG.E.U16 desc[UR36][R6.64+0x160], R114 ;  /* 0x0001607206002986 */ /* 0x000fe2000c101524 */
[----:B------:R-:W-:Y:S02]  /*9540*/  F2FP.BF16.F32.PACK_AB R116, RZ, R116 ;  /* 0x00000074ff74723e */ /* 0x000fe400000010ff */
        /* <DEDUP_REMOVED lines=65> */
[----:B------:R-:W-:Y:S02]  /*9960*/  ISETP.GT.AND P5, PT, R0, RZ, P0 ;  /* 0x000000ff0000720c */ /* 0x000fe400007a4270 */
[----:B------:R-:W-:Y:S02]  /*9970*/  F2FP.BF16.F32.PACK_AB R134, RZ, R134 ;  /* 0x00000086ff86723e */ /* 0x000fe400000010ff */
[----:B------:R-:W-:Y:S02]  /*9980*/  F2FP.BF16.F32.PACK_AB R135, RZ, R135 ;  /* 0x00000087ff87723e */ /* 0x000fe400000010ff */
[----:B------:R-:W-:Y:S01]  /*9990*/  F2FP.BF16.F32.PACK_AB R136, RZ, R136 ;  /* 0x00000088ff88723e */ /* 0x000fe200000010ff */
[----:B------:R-:W-:Y:S01]  /*99a0*/  @P2 STG.E.U16 desc[UR36][R6.64+0x1b0], R134 ;  /* 0x0001b08606002986 */ /* 0x000fe2000c101524 */
[----:B------:R-:W-:-:S02]  /*99b0*/  F2FP.BF16.F32.PACK_AB R137, RZ, R137 ;  /* 0x00000089ff89723e */ /* 0x000fc400000010ff */
[C---:B------:R-:W-:Y:S01]  /*99c0*/  ISETP.GT.AND P1, PT, R0.reuse, 0x8, P1 ;  /* 0x000000080000780c */ /* 0x040fe20000f24270 */
[----:B------:R-:W-:Y:S01]  /*99d0*/  @P3 STG.E.U16 desc[UR36][R6.64+0x1b2], R135 ;  /* 0x0001b28706003986 */ /* 0x000fe2000c101524 */
[C---:B------:R-:W-:Y:S02]  /*99e0*/  ISETP.GT.AND P2, PT, R0.reuse, 0x8, P0 ;  /* 0x000000080000780c */ /* 0x040fe40000744270 */
[C---:B------:R-:W-:Y:S01]  /*99f0*/  ISETP.GT.AND P0, PT, R3.reuse, 0xe9, PT ;  /* 0x000000e90300780c */ /* 0x040fe20003f04270 */
[----:B------:R-:W-:Y:S01]  /*9a00*/  @P4 STG.E.U16 desc[UR36][R4.64+0x1c0], R136 ;  /* 0x0001c08804004986 */ /* 0x000fe2000c101524 */
[----:B------:R-:W-:Y:S02]  /*9a10*/  ISETP.GT.AND P4, PT, R3, 0xe8, PT ;  /* 0x000000e80300780c */ /* 0x000fe40003f84270 */
[----:B------:R-:W-:Y:S01]  /*9a20*/  F2FP.BF16.F32.PACK_AB R138, RZ, R138 ;  /* 0x0000008aff8a723e */ /* 0x000fe200000010ff */
[----:B------:R-:W-:Y:S01]  /*9a30*/  @P5 STG.E.U16 desc[UR36][R4.64+0x1c2], R137 ;  /* 0x0001c28904005986 */ /* 0x000fe2000c101524 */
[----:B------:R-:W-:-:S02]  /*9a40*/  ISETP.GT.AND P5, PT, R0, RZ, P4 ;  /* 0x000000ff0000720c */ /* 0x000fc400027a4270 */
[----:B------:R-:W-:Y:S01]  /*9a50*/  F2FP.BF16.F32.PACK_AB R139, RZ, R139 ;  /* 0x0000008bff8b723e */ /* 0x000fe200000010ff */
[----:B------:R-:W-:Y:S01]  /*9a60*/  @P1 STG.E.U16 desc[UR36][R6.64+0x1c0], R138 ;  /* 0x0001c08a06001986 */ /* 0x000fe2000c101524 */
[----:B------:R-:W-:Y:S02]  /*9a70*/  F2FP.BF16.F32.PACK_AB R140, RZ, R140 ;  /* 0x0000008cff8c723e */ /* 0x000fe400000010ff */
[C---:B------:R-:W-:Y:S01]  /*9a80*/  ISETP.GT.AND P3, PT, R0.reuse, RZ, P0 ;  /* 0x000000ff0000720c */ /* 0x040fe20000764270 */
[----:B------:R-:W-:Y:S01]  /*9a90*/  @P2 STG.E.U16 desc[UR36][R6.64+0x1c2], R139 ;  /* 0x0001c28b06002986 */ /* 0x000fe2000c101524 */
[C---:B------:R-:W-:Y:S02]  /*9aa0*/  ISETP.GT.AND P4, PT, R0.reuse, 0x8, P4 ;  /* 0x000000080000780c */ /* 0x040fe40002784270 */
[----:B------:R-:W-:Y:S02]  /*9ab0*/  F2FP.BF16.F32.PACK_AB R141, RZ, R141 ;  /* 0x0000008dff8d723e */ /* 0x000fe400000010ff */
[----:B------:R-:W-:Y:S01]  /*9ac0*/  F2FP.BF16.F32.PACK_AB R142, RZ, R142 ;  /* 0x0000008eff8e723e */ /* 0x000fe200000010ff */
[----:B------:R-:W-:Y:S01]  /*9ad0*/  @P5 STG.E.U16 desc[UR36][R4.64+0x1d0], R140 ;  /* 0x0001d08c04005986 */ /* 0x000fe2000c101524 */
[----:B------:R-:W-:-:S02]  /*9ae0*/  ISETP.GT.AND P5, PT, R0, 0x8, P0 ;  /* 0x000000080000780c */ /* 0x000fc400007a4270 */
[----:B------:R-:W-:Y:S02]  /*9af0*/  F2FP.BF16.F32.PACK_AB R143, RZ, R143 ;  /* 0x0000008fff8f723e */ /* 0x000fe400000010ff */
[C---:B------:R-:W-:Y:S01]  /*9b00*/  ISETP.GT.AND P0, PT, R3.reuse, 0xf1, PT ;  /* 0x000000f10300780c */ /* 0x040fe20003f04270 */
[----:B------:R-:W-:Y:S01]  /*9b10*/  @P3 STG.E.U16 desc[UR36][R4.64+0x1d2], R141 ;  /* 0x0001d28d04003986 */ /* 0x000fe2000c101524 */
[----:B------:R-:W-:Y:S02]  /*9b20*/  ISETP.GT.AND P3, PT, R3, 0xf0, PT ;  /* 0x000000f00300780c */ /* 0x000fe40003f64270 */
[----:B------:R-:W-:Y:S01]  /*9b30*/  F2FP.BF16.F32.PACK_AB R144, RZ, R144 ;  /* 0x00000090ff90723e */ /* 0x000fe200000010ff */
[----:B------:R-:W-:Y:S01]  /*9b40*/  @P4 STG.E.U16 desc[UR36][R6.64+0x1d0], R142 ;  /* 0x0001d08e06004986 */ /* 0x000fe2000c101524 */
[C---:B------:R-:W-:Y:S02]  /*9b50*/  ISETP.GT.AND P4, PT, R0.reuse, RZ, P3 ;  /* 0x000000ff0000720c */ /* 0x040fe40001f84270 */
[----:B------:R-:W-:Y:S01]  /*9b60*/  F2FP.BF16.F32.PACK_AB R145, RZ, R145 ;  /* 0x00000091ff91723e */ /* 0x000fe200000010ff */
[----:B------:R-:W-:Y:S01]  /*9b70*/  @P5 STG.E.U16 desc[UR36][R6.64+0x1d2], R143 ;  /* 0x0001d28f06005986 */ /* 0x000fe2000c101524 */
[----:B------:R-:W-:-:S02]  /*9b80*/  ISETP.GT.AND P5, PT, R0, RZ, P0 ;  /* 0x000000ff0000720c */ /* 0x000fc400007a4270 */
[C---:B------:R-:W-:Y:S02]  /*9b90*/  ISETP.GT.AND P2, PT, R3.reuse, 0xf8, PT ;  /* 0x000000f80300780c */ /* 0x040fe40003f44270 */
[----:B------:R-:W-:Y:S02]  /*9ba0*/  ISETP.GT.AND P1, PT, R3, 0xf9, PT ;  /* 0x000000f90300780c */ /* 0x000fe40003f24270 */
[C---:B------:R-:W-:Y:S02]  /*9bb0*/  ISETP.GT.AND P3, PT, R0.reuse, 0x8, P3 ;  /* 0x000000080000780c */ /* 0x040fe40001f64270 */
[C---:B------:R-:W-:Y:S01]  /*9bc0*/  ISETP.GT.AND P0, PT, R0.reuse, 0x8, P0 ;  /* 0x000000080000780c */ /* 0x040fe20000704270 */
[----:B------:R-:W-:Y:S01]  /*9bd0*/  @P4 STG.E.U16 desc[UR36][R4.64+0x1e0], R144 ;  /* 0x0001e09004004986 */ /* 0x000fe2000c101524 */
[C---:B------:R-:W-:Y:S02]  /*9be0*/  ISETP.GT.AND P4, PT, R0.reuse, RZ, P1 ;  /* 0x000000ff0000720c */ /* 0x040fe40000f84270 */
[----:B------:R-:W-:Y:S01]  /*9bf0*/  F2FP.BF16.F32.PACK_AB R146, RZ, R146 ;  /* 0x00000092ff92723e */ /* 0x000fe200000010ff */
[----:B------:R-:W-:Y:S01]  /*9c00*/  @P5 STG.E.U16 desc[UR36][R4.64+0x1e2], R145 ;  /* 0x0001e29104005986 */ /* 0x000fe2000c101524 */
[----:B------:R-:W-:-:S02]  /*9c10*/  ISETP.GT.AND P5, PT, R0, RZ, P2 ;  /* 0x000000ff0000720c */ /* 0x000fc400017a4270 */
[C---:B------:R-:W-:Y:S02]  /*9c20*/  ISETP.GT.AND P2, PT, R0.reuse, 0x8, P2 ;  /* 0x000000080000780c */ /* 0x040fe40001744270 */
[----:B------:R-:W-:Y:S01]  /*9c30*/  F2FP.BF16.F32.PACK_AB R147, RZ, R147 ;  /* 0x00000093ff93723e */ /* 0x000fe200000010ff */
[----:B------:R-:W-:Y:S01]  /*9c40*/  @P3 STG.E.U16 desc[UR36][R6.64+0x1e0], R146 ;  /* 0x0001e09206003986 */ /* 0x000fe2000c101524 */
[----:B------:R-:W-:Y:S02]  /*9c50*/  ISETP.GT.AND P1, PT, R0, 0x8, P1 ;  /* 0x000000080000780c */ /* 0x000fe40000f24270 */
[----:B------:R-:W-:Y:S01]  /*9c60*/  F2FP.BF16.F32.PACK_AB R148, RZ, R148 ;  /* 0x00000094ff94723e */ /* 0x000fe200000010ff */
[----:B------:R-:W-:Y:S01]  /*9c70*/  @P0 STG.E.U16 desc[UR36][R6.64+0x1e2], R147 ;  /* 0x0001e29306000986 */ /* 0x000fe2000c101524 */
[----:B------:R-:W-:Y:S02]  /*9c80*/  F2FP.BF16.F32.PACK_AB R149, RZ, R149 ;  /* 0x00000095ff95723e */ /* 0x000fe400000010ff */
[----:B------:R-:W-:Y:S01]  /*9c90*/  F2FP.BF16.F32.PACK_AB R150, RZ, R150 ;  /* 0x00000096ff96723e */ /* 0x000fe200000010ff */
[----:B------:R-:W-:Y:S01]  /*9ca0*/  @P5 STG.E.U16 desc[UR36][R4.64+0x1f0], R148 ;  /* 0x0001f09404005986 */ /* 0x000fe2000c101524 */
[----:B------:R-:W-:-:S03]  /*9cb0*/  F2FP.BF16.F32.PACK_AB R151, RZ, R151 ;  /* 0x00000097ff97723e */ /* 0x000fc600000010ff */
[----:B------:R0:W-:Y:S02]  /*9cc0*/  @P4 STG.E.U16 desc[UR36][R4.64+0x1f2], R149 ;  /* 0x0001f29504004986 */ /* 0x0001e4000c101524 */
[----:B0-----:R-:W-:Y:S02]  /*9cd0*/  @P2 IMAD.MOV.U32 R4, RZ, RZ, R6 ;  /* 0x000000ffff042224 */ /* 0x001fe400078e0006 */
[----:B------:R-:W-:-:S05]  /*9ce0*/  @P2 IMAD.MOV.U32 R5, RZ, RZ, R7 ;  /* 0x000000ffff052224 */ /* 0x000fca00078e0007 */
[----:B------:R0:W-:Y:S04]  /*9cf0*/  @P2 STG.E.U16 desc[UR36][R4.64+0x1f0], R150 ;  /* 0x0001f09604002986 */ /* 0x0001e8000c101524 */
[----:B------:R0:W-:Y:S02]  /*9d00*/  @P1 STG.E.U16 desc[UR36][R6.64+0x1f2], R151 ;  /* 0x0001f29706001986 */ /* 0x0001e4000c101524 */
.L_x_282:
[----:B------:R-:W-:Y:S05]  /*9d10*/  BSYNC B0 ;  /* 0x0000000000007941 */ /* 0x000fea0003800000 */
.L_x_28:
[----:B------:R-:W-:Y:S01]  /*9d20*/  ULDC UR4, c[0x0][0xc] ;  /* 0x0000030000047ab9 */ /* 0x000fe20000000800 */
[----:B------:R-:W-:Y:S01]  /*9d30*/  ULDC UR5, c[0x0][0x10] ;  /* 0x0000040000057ab9 */ /* 0x000fe20000000800 */
[----:B0-----:R-:W0:Y:S01]  /*9d40*/  LDC R3, c[0x0][0x14] ;  /* 0x00000500ff037b82 */ /* 0x001e220000000800 */
[----:B------:R-:W-:Y:S01]  /*9d50*/  UIMAD.WIDE.U32 UR4, UR4, UR5, URZ ;  /* 0x00000005040472a5 */ /* 0x000fe2000f8e003f */
[----:B------:R-:W-:Y:S01]  /*9d60*/  PRMT R0, RZ, 0x7610, R0 ;  /* 0x00007610ff007816 */ /* 0x000fe20000000000 */
[----:B----45:R-:W-:Y:S02]  /*9d70*/  IMAD.MOV.U32 R152, RZ, RZ, -0x1 ;  /* 0xffffffffff987424 */ /* 0x030fe400078e00ff */
[----:B------:R-:W-:Y:S02]  /*9d80*/  IMAD.MOV.U32 R23, RZ, RZ, -0x1 ;  /* 0xffffffffff177424 */ /* 0x000fe400078e00ff */
[----:B0-----:R-:W-:-:S04]  /*9d90*/  IMAD.WIDE.U32 R16, R3, UR4, R16 ;  /* 0x0000000403107c25 */ /* 0x001fc8000f8e0010 */
[----:B------:R-:W-:Y:S01]  /*9da0*/  IMAD R3, R3, UR5, RZ ;  /* 0x0000000503037c24 */ /* 0x000fe2000f8e02ff */
[----:B------:R-:W-:Y:S02]  /*9db0*/  ULDC.64 UR4, c[0x0][0x650] ;  /* 0x0001940000047ab9 */ /* 0x000fe40000000a00 */
[----:B------:R-:W-:Y:S01]  /*9dc0*/  ISETP.GE.U32.AND P0, PT, R16, UR4, PT ;  /* 0x0000000410007c0c */ /* 0x000fe2000bf06070 */
[----:B------:R-:W-:-:S05]  /*9dd0*/  IMAD.IADD R17, R17, 0x1, R3 ;  /* 0x0000000111117824 */ /* 0x000fca00078e0203 */
[----:B------:R-:W-:-:S13]  /*9de0*/  ISETP.GE.U32.AND.EX P0, PT, R17, UR5, PT, P0 ;  /* 0x0000000511007c0c */ /* 0x000fda000bf06100 */
[----:B------:R-:W-:Y:S05]  /*9df0*/  @P0 BRA `(.L_x_283) ;  /* 0x0000000400640947 */ /* 0x000fea0003800000 */
[----:B------:R-:W0:Y:S01]  /*9e00*/  S2R R12, SR_CTAID.X ;  /* 0x00000000000c7919 */ /* 0x000e220000002500 */
[----:B------:R-:W4:Y:S01]  /*9e10*/  LDC.64 R10, c[0x0][0x628] ;  /* 0x00018a00ff0a7b82 */ /* 0x000f220000000a00 */
[----:B------:R-:W-:Y:S01]  /*9e20*/  ULDC UR4, c[0x0][0x150] ;  /* 0x0000540000047ab9 */ /* 0x000fe20000000800 */
[----:B-123--:R-:W-:Y:S01]  /*9e30*/  IMAD.MOV.U32 R8, RZ, RZ, R16 ;  /* 0x000000ffff087224 */ /* 0x00efe200078e0010 */
[----:B------:R-:W1:Y:S01]  /*9e40*/  S2R R24, SR_CTAID.Y ;  /* 0x0000000000187919 */ /* 0x000e620000002600 */
[----:B------:R-:W-:-:S04]  /*9e50*/  IMAD.MOV.U32 R9, RZ, RZ, R17 ;  /* 0x000000ffff097224 */ /* 0x000fc800078e0011 */
[----:B------:R-:W2:Y:S08]  /*9e60*/  LDC R21, c[0x0][0x144] ;  /* 0x00005100ff157b82 */ /* 0x000eb00000000800 */
[----:B------:R-:W3:Y:S08]  /*9e70*/  LDC R0, c[0x0][0x630] ;  /* 0x00018c00ff007b82 */ /* 0x000ef00000000800 */
[----:B------:R-:W1:Y:S01]  /*9e80*/  LDC.64 R14, c[0x0][0x620] ;  /* 0x00018800ff0e7b82 */ /* 0x000e620000000a00 */
[----:B----4-:R-:W-:-:S04]  /*9e90*/  ISETP.NE.U32.AND P0, PT, R10, RZ, PT ;  /* 0x000000ff0a00720c */ /* 0x010fc80003f05070 */
[----:B------:R-:W-:Y:S02]  /*9ea0*/  ISETP.NE.AND.EX P0, PT, R11, RZ, PT, P0 ;  /* 0x000000ff0b00720c */ /* 0x000fe40003f05300 */
[----:B0-----:R-:W-:-:S05]  /*9eb0*/  I2FP.F32.U32 R3, R12 ;  /* 0x0000000c00037245 */ /* 0x001fca0000201000 */
[----:B------:R-:W-:-:S04]  /*9ec0*/  FMUL R3, R3, UR4 ;  /* 0x0000000403037c20 */ /* 0x000fc80008400000 */
[----:B------:R0:W4:Y:S02]  /*9ed0*/  F2I.U32.TRUNC.NTZ R20, R3 ;  /* 0x0000000300147305 */ /* 0x000124000020f000 */
[----:B--23--:R-:W-:Y:S05]  /*9ee0*/  @!P0 BRA `(.L_x_284) ;  /* 0x0000000000288947 */ /* 0x00cfea0003800000 */
[----:B0-----:R-:W0:Y:S02]  /*9ef0*/  LDC R3, c[0x0][0x634] ;  /* 0x00018d00ff037b82 */ /* 0x001e240000000800 */
        /* <DEDUP_REMOVED lines=9> */
.L_x_284:
[----:B------:R-:W2:Y:S01]  /*9f90*/  LDC.64 R30, c[0x0][0x640] ;  /* 0x00019000ff1e7b82 */ /* 0x000ea20000000a00 */
[-CC-:B------:R-:W-:Y:S01]  /*9fa0*/  SHF.R.U64 R23, R8, R0.reuse, R9.reuse ;  /* 0x0000000008177219 */ /* 0x180fe20000001209 */
[----:B----4-:R-:W-:Y:S01]  /*9fb0*/  IMAD.MOV R20, RZ, RZ, -R20 ;  /* 0x000000ffff147224 */ /* 0x010fe200078e0a14 */
[----:B------:R-:W-:Y:S01]  /*9fc0*/  SHF.R.U32.HI R0, RZ, R0, R9 ;  /* 0x00000000ff007219 */ /* 0x000fe20000011609 */
[----:B------:R-:W-:Y:S01]  /*9fd0*/  ULDC UR4, c[0x0][0x154] ;  /* 0x0000550000047ab9 */ /* 0x000fe20000000800 */
[----:B0-----:R-:W-:Y:S01]  /*9fe0*/  IADD3 R3, P0, RZ, -R23, RZ ;  /* 0x80000017ff037210 */ /* 0x001fe20007f1e0ff */
[----:B------:R-:W-:Y:S02]  /*9ff0*/  IMAD R26, R21, R20, R12 ;  /* 0x00000014151a7224 */ /* 0x000fe400078e020c */
[----:B------:R-:W0:Y:S01]  /*a000*/  LDC R6, c[0x0][0x618] ;  /* 0x00018600ff067b82 */ /* 0x000e220000000800 */
[----:B------:R-:W-:Y:S02]  /*a010*/  IMAD.MOV.U32 R7, RZ, RZ, 0x1 ;  /* 0x00000001ff077424 */ /* 0x000fe400078e00ff */
[----:B------:R-:W-:-:S04]  /*a020*/  IMAD.X R5, RZ, RZ, ~R0, P0 ;  /* 0x000000ffff057224 */ /* 0x000fc800000e0e00 */
[-C--:B-1----:R-:W-:Y:S01]  /*a030*/  IMAD R0, R5, R14.reuse, RZ ;  /* 0x0000000e05007224 */ /* 0x082fe200078e02ff */
[----:B------:R-:W1:Y:S01]  /*a040*/  LDC R8, c[0x0][0x608] ;  /* 0x00018200ff087b82 */ /* 0x000e620000000800 */
[----:B------:R-:W-:-:S04]  /*a050*/  IMAD.WIDE.U32 R4, R3, R14, R16 ;  /* 0x0000000e03047225 */ /* 0x000fc800078e0010 */
[----:B------:R-:W-:Y:S01]  /*a060*/  IMAD R3, R3, R15, R0 ;  /* 0x0000000f03037224 */ /* 0x000fe200078e0200 */
[----:B------:R-:W-:Y:S02]  /*a070*/  I2FP.F32.U32 R0, R24 ;  /* 0x0000001800007245 */ /* 0x000fe40000201000 */
[----:B------:R-:W3:Y:S01]  /*a080*/  LDC R28, c[0x0][0x658] ;  /* 0x00019600ff1c7b82 */ /* 0x000ee20000000800 */
[----:B------:R-:W-:Y:S01]  /*a090*/  IMAD.IADD R3, R5, 0x1, R3 ;  /* 0x0000000105037824 */ /* 0x000fe200078e0203 */
[----:B--2---:R-:W-:Y:S01]  /*a0a0*/  ISETP.NE.U32.AND P0, PT, R30, RZ, PT ;  /* 0x000000ff1e00720c */ /* 0x004fe20003f05070 */
[----:B------:R-:W-:Y:S01]  /*a0b0*/  FMUL R0, R0, UR4 ;  /* 0x0000000400007c20 */ /* 0x000fe20008400000 */
[----:B------:R-:W-:Y:S02]  /*a0c0*/  IMAD.MOV.U32 R5, RZ, RZ, -0x1 ;  /* 0xffffffffff057424 */ /* 0x000fe400078e00ff */
[----:B------:R-:W-:Y:S01]  /*a0d0*/  ISETP.NE.AND.EX P0, PT, R31, RZ, PT, P0 ;  /* 0x000000ff1f00720c */ /* 0x000fe20003f05300 */
[----:B------:R2:W4:Y:S01]  /*a0e0*/  F2I.U32.TRUNC.NTZ R13, R0 ;  /* 0x00000000000d7305 */ /* 0x000522000020f000 */
[----:B------:R-:W2:Y:S01]  /*a0f0*/  LDC R15, c[0x0][0x148] ;  /* 0x00005200ff0f7b82 */ /* 0x000ea20000000800 */
[----:B0-----:R-:W-:-:S02]  /*a100*/  SHF.R.U64 R12, R4, R6, R3 ;  /* 0x00000006040c7219 */ /* 0x001fc40000001203 */
[----:B------:R-:W-:-:S05]  /*a110*/  SHF.R.U32.HI R3, RZ, R6, R3 ;  /* 0x00000006ff037219 */ /* 0x000fca0000011603 */
[----:B------:R-:W0:Y:S01]  /*a120*/  LDC R20, c[0x0][0x600] ;  /* 0x00018000ff147b82 */ /* 0x000e220000000800 */
[-CC-:B-1----:R-:W-:Y:S02]  /*a130*/  SHF.R.U64 R10, R12, R8.reuse, R3.reuse ;  /* 0x000000080c0a7219 */ /* 0x182fe40000001203 */
[----:B------:R-:W-:-:S05]  /*a140*/  SHF.R.U32.HI R3, RZ, R8, R3 ;  /* 0x00000008ff037219 */ /* 0x000fca0000011603 */
[----:B------:R-:W1:Y:S01]  /*a150*/  LDC R21, c[0x0][0x648] ;  /* 0x00019200ff157b82 */ /* 0x000e620000000800 */
[-C--:B---3--:R-:W-:Y:S02]  /*a160*/  SHF.L.U32 R4, R5, R28.reuse, RZ ;  /* 0x0000001c05047219 */ /* 0x088fe400000006ff */
[-CC-:B------:R-:W-:Y:S02]  /*a170*/  SHF.R.U64 R14, R10, R28.reuse, R3.reuse ;  /* 0x0000001c0a0e7219 */ /* 0x180fe40000001203 */
[----:B------:R-:W-:Y:S02]  /*a180*/  SHF.R.U32.HI R5, RZ, R28, R3 ;  /* 0x0000001cff057219 */ /* 0x000fe40000011603 */
[----:B------:R-:W-:Y:S01]  /*a190*/  LOP3.LUT R153, RZ, R4, RZ, 0x33, !PT ;  /* 0x00000004ff997212 */ /* 0x000fe200078e33ff */
[----:B------:R-:W3:Y:S01]  /*a1a0*/  LDC R25, c[0x0][0x638] ;  /* 0x00018e00ff197b82 */ /* 0x000ee20000000800 */
[----:B------:R-:W-:Y:S01]  /*a1b0*/  SHF.L.U32 R28, R7, R28, RZ ;  /* 0x0000001c071c7219 */ /* 0x000fe200000006ff */
[----:B------:R-:W-:-:S06]  /*a1c0*/  IMAD.MOV.U32 R4, RZ, RZ, R14 ;  /* 0x000000ffff047224 */ /* 0x000fcc00078e000e */
[----:B------:R-:W0:Y:S01]  /*a1d0*/  LDC R27, c[0x0][0x610] ;  /* 0x00018400ff1b7b82 */ /* 0x000e220000000800 */
[----:B----4-:R-:W-:Y:S05]  /*a1e0*/  @!P0 BRA `(.L_x_285) ;  /* 0x0000000000288947 */ /* 0x010fea0003800000 */
[----:B------:R-:W4:Y:S02]  /*a1f0*/  LDC R3, c[0x0][0x64c] ;  /* 0x00019300ff037b82 */ /* 0x000f240000000800 */
[----:B----4-:R-:W-:-:S05]  /*a200*/  IADD3 R3, P0, R14, R3, RZ ;  /* 0x000000030e037210 */ /* 0x010fca0007f1e0ff */
        /* <DEDUP_REMOVED lines=8> */
.L_x_285:
[----:B------:R-:W-:Y:S01]  /*a290*/  ISETP.NE.AND P0, PT, R2, 0x1, PT ;  /* 0x000000010200780c */ /* 0x000fe20003f05270 */
[----:B------:R-:W-:Y:S01]  /*a2a0*/  IMAD.MOV R13, RZ, RZ, -R13 ;  /* 0x000000ffff0d7224 */ /* 0x000fe200078e0a0d */
[----:B-12---:R-:W-:Y:S01]  /*a2b0*/  SHF.R.U64 R0, R4, R21, R5 ;  /* 0x0000001504007219 */ /* 0x006fe20000001205 */
[----:B0-----:R-:W-:Y:S01]  /*a2c0*/  VIADD R5, R20, 0xffffffff ;  /* 0xffffffff14057836 */ /* 0x001fe20000000000 */
[----:B------:R-:W-:-:S03]  /*a2d0*/  LOP3.LUT R153, R10, R153, RZ, 0xc0, !PT ;  /* 0x000000990a997212 */ /* 0x000fc600078ec0ff */
[----:B------:R-:W-:Y:S01]  /*a2e0*/  IMAD.MOV R3, RZ, RZ, -R0 ;  /* 0x000000ffff037224 */ /* 0x000fe200078e0a00 */
[----:B------:R-:W-:Y:S01]  /*a2f0*/  LOP3.LUT R5, R12, R5, RZ, 0xc0, !PT ;  /* 0x000000050c057212 */ /* 0x000fe200078ec0ff */
[----:B------:R-:W-:Y:S02]  /*a300*/  IMAD R153, R28, R0, R153 ;  /* 0x000000001c997224 */ /* 0x000fe400078e0299 */
[----:B---3--:R-:W-:Y:S02]  /*a310*/  IMAD R0, R3, R25, R14 ;  /* 0x0000001903007224 */ /* 0x008fe400078e020e */
[----:B------:R-:W-:Y:S02]  /*a320*/  @P0 IMAD R26, R15, R13, R24 ;  /* 0x0000000d0f1a0224 */ /* 0x000fe400078e0218 */
[----:B------:R-:W-:Y:S02]  /*a330*/  IMAD R4, R0, R20, R5 ;  /* 0x0000001400047224 */ /* 0x000fe400078e0205 */
[----:B------:R-:W-:-:S02]  /*a340*/  IMAD R153, R153, R27, R26 ;  /* 0x0000001b99997224 */ /* 0x000fc400078e021a */
[----:B------:R-:W-:-:S03]  /*a350*/  IMAD.MOV.U32 R3, RZ, RZ, 0x1 ;  /* 0x00000001ff037424 */ /* 0x000fc600078e00ff */
[----:B------:R-:W-:Y:S02]  /*a360*/  SEL R152, R4, R153, !P0 ;  /* 0x0000009904987207 */ /* 0x000fe40004000000 */
[----:B------:R-:W-:Y:S02]  /*a370*/  PRMT R0, R3, 0x7610, R0 ;  /* 0x0000761003007816 */ /* 0x000fe40000000000 */
[----:B------:R-:W-:-:S07]  /*a380*/  SEL R153, R153, R4, !P0 ;  /* 0x0000000499997207 */ /* 0x000fce0004000000 */
.L_x_283:
[----:B------:R-:W-:-:S13]  /*a390*/  LOP3.LUT P0, RZ, R0, 0xff, RZ, 0xc0, !PT ;  /* 0x000000ff00ff7812 */ /* 0x000fda000780c0ff */
[----:B------:R-:W-:Y:S05]  /*a3a0*/  @P0 BRA `(.L_x_286) ;  /* 0xffffff6800f00947 */ /* 0x000fea000383ffff */
[----:B------:R-:W-:Y:S05]  /*a3b0*/  EXIT ;  /* 0x000000000000794d */ /* 0x000fea0003800000 */
.L_x_3:
[----:B0-----:R-:W-:Y:S01]  /*a3c0*/  ULDC.64 UR4, c[0x0][0x650] ;  /* 0x0001940000047ab9 */ /* 0x001fe20000000a00 */
        /* <DEDUP_REMOVED lines=25> */
.L_x_288:
[--C-:B------:R-:W-:Y:S01]  /*a560*/  SHF.R.U64 R12, R10, R14, R11.reuse ;  /* 0x0000000e0a0c7219 */ /* 0x100fe2000000120b */
[----:B------:R-:W0:Y:S01]  /*a570*/  LDC R22, c[0x0][0x618] ;  /* 0x00018600ff167b82 */ /* 0x000e220000000800 */
[----:B------:R-:W-:Y:S01]  /*a580*/  I2FP.F32.U32 R6, R4 ;  /* 0x0000000400067245 */ /* 0x000fe20000201000 */
[----:B------:R-:W-:Y:S01]  /*a590*/  ULDC UR4, c[0x0][0x150] ;  /* 0x0000540000047ab9 */ /* 0x000fe20000000800 */
[----:B------:R-:W-:Y:S02]  /*a5a0*/  SHF.R.U32.HI R5, RZ, R14, R11 ;  /* 0x0000000eff057219 */ /* 0x000fe4000001160b */
[----:B------:R-:W-:Y:S01]  /*a5b0*/  IADD3 R9, P0, RZ, -R12, RZ ;  /* 0x8000000cff097210 */ /* 0x000fe20007f1e0ff */
[----:B------:R-:W-:Y:S01]  /*a5c0*/  FMUL R11, R6, UR4 ;  /* 0x00000004060b7c20 */ /* 0x000fe20008400000 */
[----:B------:R-:W-:Y:S01]  /*a5d0*/  ULDC UR4, c[0x0][0x154] ;  /* 0x0000550000047ab9 */ /* 0x000fe20000000800 */
[----:B------:R-:W1:Y:S02]  /*a5e0*/  LDC.64 R24, c[0x0][0x640] ;  /* 0x00019000ff187b82 */ /* 0x000e640000000a00 */
[----:B------:R-:W-:-:S02]  /*a5f0*/  IMAD.X R5, RZ, RZ, ~R5, P0 ;  /* 0x000000ffff057224 */ /* 0x000fc400000e0e05 */
[----:B------:R-:W2:Y:S01]  /*a600*/  F2I.U32.TRUNC.NTZ R11, R11 ;  /* 0x0000000b000b7305 */ /* 0x000ea2000020f000 */
[----:B------:R-:W-:-:S03]  /*a610*/  IMAD.WIDE.U32 R6, R9, R20, R16 ;  /* 0x0000001409067225 */ /* 0x000fc600078e0010 */
[----:B------:R-:W3:Y:S01]  /*a620*/  LDC R13, c[0x0][0x144] ;  /* 0x00005100ff0d7b82 */ /* 0x000ee20000000800 */
[----:B------:R-:W-:-:S04]  /*a630*/  IMAD R8, R5, R20, RZ ;  /* 0x0000001405087224 */ /* 0x000fc800078e02ff */
[----:B------:R-:W-:Y:S02]  /*a640*/  IMAD R5, R9, R21, R8 ;  /* 0x0000001509057224 */ /* 0x000fe400078e0208 */
[----:B------:R-:W-:Y:S01]  /*a650*/  IMAD.MOV.U32 R8, RZ, RZ, -0x1 ;  /* 0xffffffffff087424 */ /* 0x000fe200078e00ff */
[----:B------:R-:W4:Y:S01]  /*a660*/  LDC R14, c[0x0][0x608] ;  /* 0x00018200ff0e7b82 */ /* 0x000f220000000800 */
[----:B------:R-:W-:Y:S01]  /*a670*/  IMAD.IADD R5, R7, 0x1, R5 ;  /* 0x0000000107057824 */ /* 0x000fe200078e0205 */
[----:B------:R-:W-:-:S04]  /*a680*/  I2FP.F32.U32 R7, R3 ;  /* 0x0000000300077245 */ /* 0x000fc80000201000 */
[-C--:B0-----:R-:W-:Y:S01]  /*a690*/  SHF.R.U64 R10, R6, R22.reuse, R5 ;  /* 0x00000016060a7219 */ /* 0x081fe20000001205 */
[----:B--2---:R-:W-:Y:S01]  /*a6a0*/  IMAD.MOV R6, RZ, RZ, -R11 ;  /* 0x000000ffff067224 */ /* 0x004fe200078e0a0b */
[----:B------:R-:W0:Y:S01]  /*a6b0*/  LDC R9, c[0x0][0x658] ;  /* 0x00019600ff097b82 */ /* 0x000e220000000800 */
[----:B-1----:R-:W-:Y:S01]  /*a6c0*/  ISETP.NE.U32.AND P0, PT, R24, RZ, PT ;  /* 0x000000ff1800720c */ /* 0x002fe20003f05070 */
[----:B------:R-:W-:Y:S01]  /*a6d0*/  FMUL R7, R7, UR4 ;  /* 0x0000000407077c20 */ /* 0x000fe20008400000 */
[----:B------:R-:W-:Y:S02]  /*a6e0*/  SHF.R.U32.HI R5, RZ, R22, R5 ;  /* 0x00000016ff057219 */ /* 0x000fe40000011605 */
[----:B------:R-:W-:-:S03]  /*a6f0*/  ISETP.NE.AND.EX P0, PT, R25, RZ, PT, P0 ;  /* 0x000000ff1900720c */ /* 0x000fc60003f05300 */
[----:B------:R-:W1:Y:S01]  /*a700*/  LDC R20, c[0x0][0x148] ;  /* 0x00005200ff147b82 */ /* 0x000e620000000800 */
[----:B---3--:R-:W-:Y:S02]  /*a710*/  IMAD R23, R13, R6, R4 ;  /* 0x000000060d177224 */ /* 0x008fe400078e0204 */
[----:B------:R-:W-:-:S05]  /*a720*/  IMAD.MOV.U32 R6, RZ, RZ, 0x1 ;  /* 0x00000001ff067424 */ /* 0x000fca00078e00ff */
[----:B------:R-:W2:Y:S01]  /*a730*/  LDC R21, c[0x0][0x600] ;  /* 0x00018000ff157b82 */ /* 0x000ea20000000800 */
[-CC-:B----4-:R-:W-:Y:S02]  /*a740*/  SHF.R.U64 R13, R10, R14.reuse, R5.reuse ;  /* 0x0000000e0a0d7219 */ /* 0x190fe40000001205 */
[----:B------:R-:W-:Y:S02]  /*a750*/  SHF.R.U32.HI R4, RZ, R14, R5 ;  /* 0x0000000eff047219 */ /* 0x000fe40000011605 */
[----:B------:R3:W4:Y:S03]  /*a760*/  F2I.U32.TRUNC.NTZ R14, R7 ;  /* 0x00000007000e7305 */ /* 0x000726000020f000 */
[----:B------:R-:W1:Y:S01]  /*a770*/  LDC R26, c[0x0][0x648] ;  /* 0x00019200ff1a7b82 */ /* 0x000e620000000800 */
[-C--:B0-----:R-:W-:Y:S02]  /*a780*/  SHF.R.U64 R15, R13, R9.reuse, R4 ;  /* 0x000000090d0f7219 */ /* 0x081fe40000001204 */
[----:B------:R-:W-:-:S02]  /*a790*/  SHF.L.U32 R8, R8, R9, RZ ;  /* 0x0000000908087219 */ /* 0x000fc400000006ff */
[-C--:B------:R-:W-:Y:S01]  /*a7a0*/  SHF.R.U32.HI R5, RZ, R9.reuse, R4 ;  /* 0x00000009ff057219 */ /* 0x080fe20000011604 */
[----:B------:R-:W-:Y:S01]  /*a7b0*/  IMAD.MOV.U32 R4, RZ, RZ, R15 ;  /* 0x000000ffff047224 */ /* 0x000fe200078e000f */
[----:B------:R-:W-:Y:S01]  /*a7c0*/  SHF.L.U32 R22, R6, R9, RZ ;  /* 0x0000000906167219 */ /* 0x000fe200000006ff */
[----:B------:R-:W0:Y:S01]  /*a7d0*/  LDC R27, c[0x0][0x638] ;  /* 0x00018e00ff1b7b82 */ /* 0x000e220000000800 */
[----:B------:R-:W-:-:S07]  /*a7e0*/  LOP3.LUT R28, RZ, R8, RZ, 0x33, !PT ;  /* 0x00000008ff1c7212 */ /* 0x000fce00078e33ff */
        /* <DEDUP_REMOVED lines=12> */
.L_x_289:
[----:B------:R-:W-:Y:S01]  /*a8b0*/  ISETP.NE.AND P0, PT, R2, 0x1, PT ;  /* 0x000000010200780c */ /* 0x000fe20003f05270 */
[----:B--2---:R-:W-:Y:S01]  /*a8c0*/  VIADD R7, R21, 0xffffffff ;  /* 0xffffffff15077836 */ /* 0x004fe20000000000 */
[----:B-1----:R-:W-:Y:S01]  /*a8d0*/  SHF.R.U64 R5, R4, R26, R5 ;  /* 0x0000001a04057219 */ /* 0x002fe20000001205 */
[----:B------:R-:W-:Y:S01]  /*a8e0*/  IMAD.MOV R14, RZ, RZ, -R14 ;  /* 0x000000ffff0e7224 */ /* 0x000fe200078e0a0e */
[----:B------:R-:W-:Y:S01]  /*a8f0*/  LOP3.LUT R4, R13, R28, RZ, 0xc0, !PT ;  /* 0x0000001c0d047212 */ /* 0x000fe200078ec0ff */
[----:B------:R-:W-:Y:S01]  /*a900*/  IMAD.MOV.U32 R8, RZ, RZ, R12 ;  /* 0x000000ffff087224 */ /* 0x000fe200078e000c */
[----:B------:R-:W-:Y:S01]  /*a910*/  LOP3.LUT R10, R10, R7, RZ, 0xc0, !PT ;  /* 0x000000070a0a7212 */ /* 0x000fe200078ec0ff */
[----:B------:R-:W-:Y:S02]  /*a920*/  IMAD.MOV R6, RZ, RZ, -R5 ;  /* 0x000000ffff067224 */ /* 0x000fe400078e0a05 */
[----:B------:R-:W-:-:S04]  /*a930*/  IMAD R4, R22, R5, R4 ;  /* 0x0000000516047224 */ /* 0x000fc800078e0204 */
[----:B------:R-:W-:Y:S02]  /*a940*/  @P0 IMAD R23, R20, R14, R3 ;  /* 0x0000000e14170224 */ /* 0x000fe400078e0203 */
[----:B0-----:R-:W-:Y:S02]  /*a950*/  IMAD R3, R6, R27, R15 ;  /* 0x0000001b06037224 */ /* 0x001fe400078e020f */
[----:B------:R-:W-:Y:S02]  /*a960*/  IMAD R7, R4, R29, R23 ;  /* 0x0000001d04077224 */ /* 0x000fe400078e0217 */
[----:B------:R-:W-:Y:S02]  /*a970*/  IMAD R4, R3, R21, R10 ;  /* 0x0000001503047224 */ /* 0x000fe400078e020a */
[----:B------:R-:W-:-:S03]  /*a980*/  IMAD.MOV.U32 R6, RZ, RZ, 0x1 ;  /* 0x00000001ff067424 */ /* 0x000fc600078e00ff */
[----:B------:R-:W-:Y:S02]  /*a990*/  SEL R9, R4, R7, !P0 ;  /* 0x0000000704097207 */ /* 0x000fe40004000000 */
[----:B------:R-:W-:-:S07]  /*a9a0*/  SEL R7, R7, R4, !P0 ;  /* 0x0000000407077207 */ /* 0x000fce0004000000 */
.L_x_287:
[----:B------:R-:W-:-:S08]  /*a9b0*/  NOP ;  /* 0x0000000000007918 */ /* 0x000fd00000000000 */
[----:B------:R-:W0:-:S00]  /*a9c0*/  USETMAXREG.DEALLOC.CTAPOOL 0x28 ;  /* 0x00000028000079c8 */ /* 0x000e0000080e0500 */
[----:B0-----:R-:W-:-:S13]  /*a9d0*/  ISETP.NE.AND P0, PT, R0, RZ, PT ;  /* 0x000000ff0000720c */ /* 0x001fda0003f05270 */
[----:B------:R-:W-:Y:S05]  /*a9e0*/  @P0 EXIT ;  /* 0x000000000000094d */ /* 0x000fea0003800000 */
[----:B------:R-:W-:Y:S01]  /*a9f0*/  LOP3.LUT P0, RZ, R6, 0xff, RZ, 0xc0, !PT ;  /* 0x000000ff06ff7812 */ /* 0x000fe2000780c0ff */
[----:B------:R-:W-:Y:S02]  /*aa00*/  IMAD.MOV.U32 R0, RZ, RZ, 0x1 ;  /* 0x00000001ff007424 */ /* 0x000fe400078e00ff */
[----:B------:R-:W-:-:S10]  /*aa10*/  IMAD.MOV.U32 R12, RZ, RZ, RZ ;  /* 0x000000ffff0c7224 */ /* 0x000fd400078e00ff */
[----:B------:R-:W-:Y:S05]  /*aa20*/  @!P0 BRA `(.L_x_290) ;  /* 0x0000000c00608947 */ /* 0x000fea0003800000 */
[----:B------:R-:W0:Y:S01]  /*aa30*/  LDC R0, c[0x0][0x28c] ;  /* 0x0000a300ff007b82 */ /* 0x000e220000000800 */
[----:B------:R-:W-:Y:S01]  /*aa40*/  ULDC UR5, c[0x0][0x658] ;  /* 0x0001960000057ab9 */ /* 0x000fe20000000800 */
[----:B------:R-:W-:Y:S01]  /*aa50*/  UMOV UR7, 0xffffffff ;  /* 0xffffffff00077882 */ /* 0x000fe20000000000 */
[----:B------:R-:W-:Y:S01]  /*aa60*/  ULDC UR6, c[0x0][0xc] ;  /* 0x0000030000067ab9 */ /* 0x000fe20000000800 */
[----:B------:R-:W-:Y:S01]  /*aa70*/  USHF.L.U32 UR9, UR7, UR5, URZ ;  /* 0x0000000507097299 */ /* 0x000fe2000800063f */
[C---:B------:R-:W-:Y:S01]  /*aa80*/  LOP3.LUT P2, RZ, R18.reuse, 0x7f, RZ, 0xc0, !PT ;  /* 0x0000007f12ff7812 */ /* 0x040fe2000784c0ff */
[----:B------:R-:W-:Y:S01]  /*aa90*/  UMOV UR8, 0x1 ;  /* 0x0000000100087882 */ /* 0x000fe20000000000 */
[----:B------:R-:W-:Y:S01]  /*aaa0*/  ULDC UR7, c[0x0][0x10] ;  /* 0x0000040000077ab9 */ /* 0x000fe20000000800 */
[----:B------:R-:W-:Y:S01]  /*aab0*/  LOP3.LUT P0, RZ, R18, 0x1f, RZ, 0xc0, !PT ;  /* 0x0000001f12ff7812 */ /* 0x000fe2000780c0ff */
[----:B------:R-:W-:Y:S01]  /*aac0*/  UIMAD.WIDE.U32 UR6, UR6, UR7, URZ ;  /* 0x00000007060672a5 */ /* 0x000fe2000f8e003f */
[----:B------:R-:W-:Y:S01]  /*aad0*/  BSSY B0, `(.L_x_290) ;  /* 0x00000cd000007945 */ /* 0x000fe20003800000 */
[----:B------:R-:W-:Y:S01]  /*aae0*/  USHF.L.U32 UR5, UR8, UR5, URZ ;  /* 0x0000000508057299 */ /* 0x000fe2000800063f */
[----:B------:R-:W-:Y:S01]  /*aaf0*/  IMAD.MOV.U32 R13, RZ, RZ, 0x1 ;  /* 0x00000001ff0d7424 */ /* 0x000fe200078e00ff */
[----:B------:R-:W-:Y:S01]  /*ab00*/  LOP3.LUT R11, R19, 0x2, RZ, 0xfc, !PT ;  /* 0x00000002130b7812 */ /* 0x000fe200078efcff */
[----:B------:R-:W-:Y:S01]  /*ab10*/  ULDC UR8, c[0x0][0x14] ;  /* 0x0000050000087ab9 */ /* 0x000fe20000000800 */
[----:B------:R-:W-:Y:S01]  /*ab20*/  PLOP3.LUT P0, PT, P0, P2, PT, 0x8a, 0x0 ;  /* 0x000000000000781c */ /* 0x000fe20000705172 */
[----:B------:R-:W-:Y:S01]  /*ab30*/  UIMAD.WIDE.U32 UR30, UR6, UR8, URZ ;  /* 0x00000008061e72a5 */ /* 0x000fe2000f8e003f */
[----:B------:R-:W-:Y:S01]  /*ab40*/  IMAD.MOV.U32 R12, RZ, RZ, RZ ;  /* 0x000000ffff0c7224 */ /* 0x000fe200078e00ff */
[----:B------:R-:W-:Y:S01]  /*ab50*/  UIMAD UR7, UR7, UR8, URZ ;  /* 0x00000008070772a4 */ /* 0x000fe2000f8e023f */
[----:B------:R-:W-:Y:S01]  /*ab60*/  ULDC UR4, c[0x0][0x600] ;  /* 0x0001800000047ab9 */ /* 0x000fe20000000800 */
[----:B------:R-:W-:-:S02]  /*ab70*/  ULOP3.LUT UR6, URZ, UR9, URZ, 0x33, !UPT ;  /* 0x000000093f067292 */ /* 0x000fc4000f8e333f */
[----:B------:R-:W-:Y:S01]  /*ab80*/  UIADD3 UR4, UR4, -0x1, URZ ;  /* 0xffffffff04047890 */ /* 0x000fe2000fffe03f */
[----:B0-----:R-:W-:Y:S01]  /*ab90*/  VIADD R0, R0, 0x7f ;  /* 0x0000007f00007836 */ /* 0x001fe20000000000 */
[----:B------:R-:W-:Y:S01]  /*aba0*/  UIADD3 UR7, UR31, UR7, URZ ;  /* 0x000000071f077290 */ /* 0x000fe2000fffe03f */
[----:B------:R-:W-:-:S03]  /*abb0*/  ULDC.64 UR38, c[0x0][0x198] ;  /* 0x0000660000267ab9 */ /* 0x000fc60000000a00 */
[----:B------:R-:W-:-:S04]  /*abc0*/  SHF.R.S32.HI R3, RZ, 0x1f, R0 ;  /* 0x0000001fff037819 */ /* 0x000fc80000011400 */
[----:B------:R-:W-:Y:S01]  /*abd0*/  LEA.HI R3, R3, R0, RZ, 0x7 ;  /* 0x0000000003037211 */ /* 0x000fe200078f38ff */
[----:B------:R-:W-:-:S03]  /*abe0*/  IMAD.MOV.U32 R0, RZ, RZ, 0x1 ;  /* 0x00000001ff007424 */ /* 0x000fc600078e00ff */
[----:B------:R-:W-:-:S05]  /*abf0*/  SHF.R.S32.HI R3, RZ, 0x7, R3 ;  /* 0x00000007ff037819 */ /* 0x000fca0000011403 */
[----:B------:R-:W-:-:S07]  /*ac00*/  VIADD R10, R3, 0x1 ;  /* 0x00000001030a7836 */ /* 0x000fce0000000000 */
.L_x_302:
[----:B------:R-:W-:-:S03]  /*ac10*/  UMOV UR8, 0xffffffff ;  /* 0xffffffff00087882 */ /* 0x000fc60000000000 */
[----:B------:R-:W-:Y:S05]  /*ac20*/  BRA.DIV UR8, `(.L_x_291) ;  /* 0x0000001208147947 */ /* 0x000fea000b800000 */
[----:B------:R-:W-:-:S13]  /*ac30*/  ELECT P6, URZ, PT ;  /* 0x00000000003f782f */ /* 0x000fda00038c0000 */
.L_x_315:
[----:B------:R-:W0:Y:S01]  /*ac40*/  LDC R4, c[0x0][0x28c] ;  /* 0x0000a300ff047b82 */ /* 0x000e220000000800 */
[----:B------:R-:W-:Y:S01]  /*ac50*/  BSSY B1, `(.L_x_292) ;  /* 0x0000043000017945 */ /* 0x000fe20003800000 */
[----:B0-----:R-:W-:-:S13]  /*ac60*/  ISETP.LT.OR P6, PT, R4, 0x1, !P6 ;  /* 0x000000010400780c */ /* 0x001fda00077c1670 */
[----:B------:R-:W-:Y:S05]  /*ac70*/  @P6 BRA `(.L_x_293) ;  /* 0x0000000400006947 */ /* 0x000fea0003800000 */
[----:B------:R-:W-:Y:S02]  /*ac80*/  IMAD.SHL.U32 R15, R7, 0x80, RZ ;  /* 0x00000080070f7824 */ /* 0x000fe400078e00ff */
[----:B------:R-:W-:Y:S02]  /*ac90*/  IMAD.SHL.U32 R18, R9, 0x100, RZ ;  /* 0x0000010009127824 */ /* 0x000fe400078e00ff */
[----:B------:R-:W-:Y:S02]  /*aca0*/  IMAD.MOV.U32 R20, RZ, RZ, RZ ;  /* 0x000000ffff147224 */ /* 0x000fe400078e00ff */
[----:B------:R-:W-:Y:S02]  /*acb0*/  IMAD.MOV.U32 R4, RZ, RZ, R10 ;  /* 0x000000ffff047224 */ /* 0x000fe400078e000a */
[----:B------:R-:W-:Y:S02]  /*acc0*/  IMAD.MOV.U32 R5, RZ, RZ, R0 ;  /* 0x000000ffff057224 */ /* 0x000fe400078e0000 */
[----:B------:R-:W-:-:S07]  /*acd0*/  IMAD.MOV.U32 R6, RZ, RZ, R12 ;  /* 0x000000ffff067224 */ /* 0x000fce00078e000c */
.L_x_297:
[----:B------:R-:W0:Y:S01]  /*ace0*/  S2R R14, SR_CgaCtaId ;  /* 0x00000000000e7919 */ /* 0x000e220000008800 */
[----:B------:R-:W-:Y:S01]  /*acf0*/  MOV R7, 0x400 ;  /* 0x0000040000077802 */ /* 0x000fe20000000f00 */
[----:B------:R-:W1:Y:S03]  /*ad00*/  @!P2 LDC R9, c[0x0][0x500] ;  /* 0x00014000ff09ab82 */ /* 0x000e660000000800 */
[----:B0-----:R-:W-:Y:S02]  /*ad10*/  LEA R21, R14, R7, 0x18 ;  /* 0x000000070e157211 */ /* 0x001fe400078ec0ff */
[----:B------:R-:W-:-:S03]  /*ad20*/  SHF.L.U32 R7, R5, 0x1f, RZ ;  /* 0x0000001f05077819 */ /* 0x000fc600000006ff */
[----:B------:R-:W-:-:S04]  /*ad30*/  IMAD R14, R6, 0x8, R21 ;  /* 0x00000008060e7824 */ /* 0x000fc800078e0215 */
[----:B------:R-:W0:Y:S02]  /*ad40*/  SYNCS.PHASECHK.TRANS64.TRYWAIT P1, [R14+URZ+0x30], R7 ;  /* 0x000030070e0075a7 */ /* 0x000e24000802017f */
[----:B01----:R-:W-:Y:S05]  /*ad50*/  @!P1 BRA `(.L_x_294) ;  /* 0x0000000c00e89947 */ /* 0x003fea0003800000 */
.L_x_316:
[----:B0-----:R-:W-:Y:S01]  /*ad60*/  PRMT R7, R11, 0x9910, RZ ;  /* 0x000099100b077816 */ /* 0x001fe200000000ff */
[----:B------:R0:W-:Y:S03]  /*ad70*/  @!P2 SYNCS.ARRIVE.TRANS64 RZ, [R14+URZ], R9 ;  /* 0x000000090effa9a7 */ /* 0x0001e6000800003f */
[----:B------:R-:W-:-:S13]  /*ad80*/  ISETP.NE.AND P1, PT, R7, 0x2, PT ;  /* 0x000000020700780c */ /* 0x000fda0003f25270 */
[----:B0-----:R-:W-:Y:S05]  /*ad90*/  @P1 BRA `(.L_x_295) ;  /* 0x0000000000041947 */ /* 0x001fea0003800000 */
[----:B------:R-:W-:Y:S01]  /*ada0*/  BPT.TRAP 0x1 ;  /* 0x000000040000795c */ /* 0x000fe20000300000 */
.L_x_295:
[----:B------:R-:W-:Y:S05]  /*adb0*/  @P0 BRA `(.L_x_296) ;  /* 0x0000000000040947 */ /* 0x000fea0003800000 */
[----:B------:R-:W-:Y:S01]  /*adc0*/  BPT.TRAP 0x1 ;  /* 0x000000040000795c */ /* 0x000fe20000300000 */
.L_x_296:
[--C-:B------:R-:W-:Y:S01]  /*add0*/  IMAD R7, R6, 0x8000, R21.reuse ;  /* 0x0000800006077824 */ /* 0x100fe200078e0215 */
[----:B------:R-:W-:Y:S01]  /*ade0*/  R2UR UR34, R20 ;  /* 0x00000000142272ca */ /* 0x000fe200000e0000 */
[----:B------:R-:W-:Y:S01]  /*adf0*/  IMAD R21, R6, 0x10000, R21 ;  /* 0x0001000006157824 */ /* 0x000fe200078e0215 */
[----:B------:R-:W-:Y:S01]  /*ae00*/  R2UR UR33, R14 ;  /* 0x000000000e2172ca */ /* 0x000fe200000e0000 */
[----:B------:R-:W-:Y:S01]  /*ae10*/  VIADD R4, R4, 0xffffffff ;  /* 0xffffffff04047836 */ /* 0x000fe20000000000 */
[----:B------:R-:W-:Y:S01]  /*ae20*/  R2UR UR24, R7 ;  /* 0x00000000071872ca */ /* 0x000fe200000e0000 */
[----:B------:R-:W-:Y:S01]  /*ae30*/  UIADD3 UR14, UP0, UR38, 0xf0, URZ ;  /* 0x000000f0260e7890 */ /* 0x000fe2000ff1e03f */
[----:B------:R-:W-:Y:S01]  /*ae40*/  R2UR UR8, R21 ;  /* 0x00000000150872ca */ /* 0x000fe200000e0000 */
[----:B------:R-:W-:Y:S01]  /*ae50*/  UIADD3 UR40, UP1, UR38, 0x1f0, URZ ;  /* 0x000001f026287890 */ /* 0x000fe2000ff3e03f */
[----:B------:R-:W-:Y:S01]  /*ae60*/  R2UR UR36, R8 ;  /* 0x00000000082472ca */ /* 0x000fe200000e0000 */
[----:B------:R-:W-:Y:S01]  /*ae70*/  UIADD3.X UR15, URZ, UR39, URZ, UP0, !UPT ;  /* 0x000000273f0f7290 */ /* 0x000fe200087fe43f */
[----:B------:R-:W-:Y:S01]  /*ae80*/  R2UR UR35, R15 ;  /* 0x000000000f2372ca */ /* 0x000fe200000e0000 */
[----:B------:R-:W-:Y:S01]  /*ae90*/  UIADD3.X UR41, URZ, UR39, URZ, UP1, !UPT ;  /* 0x000000273f297290 */ /* 0x000fe20008ffe43f */
[----:B------:R-:W-:Y:S01]  /*aea0*/  R2UR UR19, R18 ;  /* 0x00000000121372ca */ /* 0x000fe200000e0000 */
[----:B------:R-:W-:Y:S01]  /*aeb0*/  UIADD3 UR26, UR34, 0x40, URZ ;  /* 0x00000040221a7890 */ /* 0x000fe2000fffe03f */
[----:B------:R-:W-:Y:S01]  /*aec0*/  ISETP.GT.AND P3, PT, R4, 0x1, PT ;  /* 0x000000010400780c */ /* 0x000fe20003f64270 */
[----:B------:R-:W-:Y:S01]  /*aed0*/  VIADD R6, R6, 0x1 ;  /* 0x0000000106067836 */ /* 0x000fe20000000000 */
[----:B------:R-:W-:Y:S01]  /*aee0*/  UMOV UR22, 0x0 ;  /* 0x0000000000167882 */ /* 0x000fe20000000000 */
[----:B------:R-:W-:Y:S01]  /*aef0*/  UIADD3 UR32, UR24, 0x180, URZ ;  /* 0x0000018018207890 */ /* 0x000fe2000fffe03f */
[----:B------:R-:W-:Y:S01]  /*af00*/  VIADD R20, R20, 0x80 ;  /* 0x0000008014147836 */ /* 0x000fe20000000000 */
[----:B------:R-:W-:Y:S01]  /*af10*/  UIADD3 UR24, UR24, 0x4180, URZ ;  /* 0x0000418018187890 */ /* 0x000fe2000fffe03f */
[----:B------:R-:W-:Y:S01]  /*af20*/  ISETP.NE.AND P1, PT, R6, 0x6, PT ;  /* 0x000000060600780c */ /* 0x000fe20003f25270 */
[----:B------:R-:W-:-:S02]  /*af30*/  UIADD3 UR16, UR8, 0x30180, URZ ;  /* 0x0003018008107890 */ /* 0x000fc4000fffe03f */
[----:B------:R-:W-:Y:S01]  /*af40*/  UIADD3 UR8, UR8, 0x38180, URZ ;  /* 0x0003818008087890 */ /* 0x000fe2000fffe03f */
[----:B------:R-:W-:Y:S01]  /*af50*/  SEL R14, RZ, 0x1, P1 ;  /* 0x00000001ff0e7807 */ /* 0x000fe20000800000 */
[----:B------:R-:W-:Y:S01]  /*af60*/  UMOV UR23, 0x10000000 ;  /* 0x1000000000177882 */ /* 0x000fe20000000000 */
[----:B------:R-:W-:Y:S01]  /*af70*/  UMOV UR25, UR33 ;  /* 0x0000002100197c82 */ /* 0x000fe20008000000 */
[----:B------:R-:W-:Y:S01]  /*af80*/  UMOV UR28, UR36 ;  /* 0x00000024001c7c82 */ /* 0x000fe20008000000 */
[----:B------:R-:W-:Y:S01]  /*af90*/  UMOV UR27, UR35 ;  /* 0x00000023001b7c82 */ /* 0x000fe20008000000 */
[----:B------:R-:W-:Y:S01]  /*afa0*/  UMOV UR17, UR33 ;  /* 0x0000002100117c82 */ /* 0x000fe20008000000 */
[----:B------:R-:W-:Y:S01]  /*afb0*/  UMOV UR18, UR34 ;  /* 0x0000002200127c82 */ /* 0x000fe20008000000 */
[----:B------:R-:W-:Y:S01]  /*afc0*/  UMOV UR20, UR36 ;  /* 0x0000002400147c82 */ /* 0x000fe20008000000 */
[----:B------:R0:W-:Y:S01]  /*afd0*/  UTMALDG.3D [UR32], [UR14], desc[UR22] ;  /* 0x000016200e0075b4 */ /* 0x0001e20008011000 */
[----:B------:R-:W-:Y:S01]  /*afe0*/  UMOV UR9, UR33 ;  /* 0x0000002100097c82 */ /* 0x000fe20008000000 */
[----:B------:R-:W-:Y:S01]  /*aff0*/  UMOV UR11, UR19 ;  /* 0x00000013000b7c82 */ /* 0x000fe20008000000 */
[----:B------:R-:W-:Y:S01]  /*b000*/  UMOV UR12, UR36 ;  /* 0x00000024000c7c82 */ /* 0x000fe20008000000 */
[----:B------:R-:W-:Y:S01]  /*b010*/  UMOV UR10, UR26 ;  /* 0x0000001a000a7c82 */ /* 0x000fe20008000000 */
[----:B------:R-:W-:-:S02]  /*b020*/  LOP3.LUT R5, R5, R14, RZ, 0x3c, !PT ;  /* 0x0000000e05057212 */ /* 0x000fc400078e3cff */
[----:B------:R-:W-:Y:S01]  /*b030*/  SEL R6, R6, RZ, P1 ;  /* 0x000000ff06067207 */ /* 0x000fe20000800000 */
[----:B------:R0:W-:Y:S01]  /*b040*/  UTMALDG.3D [UR24], [UR14], desc[UR22] ;  /* 0x000016180e0075b4 */ /* 0x0001e20008011000 */
[----:B------:R0:W-:Y:S01]  /*b050*/  UTMALDG.3D [UR16], [UR40], desc[UR22] ;  /* 0x00001610280075b4 */ /* 0x0001e20008011000 */
[----:B------:R0:W-:Y:S02]  /*b060*/  UTMALDG.3D [UR8], [UR40], desc[UR22] ;  /* 0x00001608280075b4 */ /* 0x0001e40008011000 */
[----:B0-----:R-:W-:Y:S05]  /*b070*/  @P3 BRA `(.L_x_297) ;  /* 0xfffffffc00183947 */ /* 0x001fea000383ffff */
.L_x_293:
[----:B------:R-:W-:Y:S05]  /*b080*/  BSYNC B1 ;  /* 0x0000000000017941 */ /* 0x000fea0003800000 */
.L_x_292:
[----:B------:R-:W-:Y:S01]  /*b090*/  LOP3.LUT P3, RZ, R13, 0xff, RZ, 0xc0, !PT ;  /* 0x000000ff0dff7812 */ /* 0x000fe2000786c0ff */
[----:B------:R-:W-:Y:S01]  /*b0a0*/  IMAD.IADD R12, R3, 0x1, R12 ;  /* 0x00000001030c7824 */ /* 0x000fe200078e020c */
[----:B------:R-:W-:Y:S01]  /*b0b0*/  IADD3 R16, P4, R16, UR30, RZ ;  /* 0x0000001e10107c10 */ /* 0x000fe2000ff9e0ff */
[----:B------:R-:W-:Y:S01]  /*b0c0*/  ULDC.64 UR8, c[0x0][0x650] ;  /* 0x0001940000087ab9 */ /* 0x000fe20000000a00 */
[----:B------:R-:W-:Y:S01]  /*b0d0*/  BSSY B1, `(.L_x_298) ;  /* 0x000006a000017945 */ /* 0x000fe20003800000 */
[----:B------:R-:W-:Y:S01]  /*b0e0*/  IMAD.MOV.U32 R9, RZ, RZ, -0x1 ;  /* 0xffffffffff097424 */ /* 0x000fe200078e00ff */
[----:B------:R-:W-:Y:S01]  /*b0f0*/  ISETP.GT.U32.AND P1, PT, R12, 0x5, PT ;  /* 0x000000050c00780c */ /* 0x000fe20003f24070 */
[----:B------:R-:W-:Y:S01]  /*b100*/  IMAD.MOV.U32 R8, RZ, RZ, -0x1 ;  /* 0xffffffffff087424 */ /* 0x000fe200078e00ff */
[----:B------:R-:W-:Y:S02]  /*b110*/  IADD3.X R17, R17, UR7, RZ, P4, !PT ;  /* 0x0000000711117c10 */ /* 0x000fe4000a7fe4ff */
[----:B------:R-:W-:-:S02]  /*b120*/  ISETP.LT.U32.AND P1, PT, R3, 0x6, P1 ;  /* 0x000000060300780c */ /* 0x000fc40000f21070 */
[----:B------:R-:W-:Y:S01]  /*b130*/  PRMT R13, RZ, 0x7610, R13 ;  /* 0x00007610ff0d7816 */ /* 0x000fe2000000000d */
[----:B------:R-:W0:Y:S01]  /*b140*/  @P3 S2R R5, SR_CgaCtaId ;  /* 0x0000000000053919 */ /* 0x000e220000008800 */
[----:B------:R-:W-:-:S04]  /*b150*/  @P3 MOV R4, 0x400 ;  /* 0x0000040000043802 */ /* 0x000fc80000000f00 */
[----:B0-----:R-:W-:Y:S01]  /*b160*/  @P3 LEA R6, R5, R4, 0x18 ;  /* 0x0000000405063211 */ /* 0x001fe200078ec0ff */
[----:B------:R-:W-:-:S03]  /*b170*/  IMAD.WIDE.U32 R4, R12, -0x55555555, RZ ;  /* 0xaaaaaaab0c047825 */ /* 0x000fc600078e00ff */
[----:B------:R0:W-:Y:S01]  /*b180*/  @P3 SYNCS.ARRIVE.TRANS64.A1T0 RZ, [R6+URZ+0x78], RZ ;  /* 0x000078ff06ff39a7 */ /* 0x0001e2000810003f */
[----:B------:R-:W-:Y:S02]  /*b190*/  ISETP.GE.U32.AND P3, PT, R3, 0x6, PT ;  /* 0x000000060300780c */ /* 0x000fe40003f66070 */
[----:B------:R-:W-:Y:S02]  /*b1a0*/  SHF.R.U32.HI R7, RZ, 0x2, R5 ;  /* 0x00000002ff077819 */ /* 0x000fe40000011605 */
[----:B------:R-:W-:Y:S02]  /*b1b0*/  SEL R5, RZ, 0x1, !P1 ;  /* 0x00000001ff057807 */ /* 0x000fe40004800000 */
[----:B------:R-:W-:Y:S01]  /*b1c0*/  ISETP.GE.U32.AND P1, PT, R16, UR8, PT ;  /* 0x0000000810007c0c */ /* 0x000fe2000bf26070 */
[----:B------:R-:W-:Y:S01]  /*b1d0*/  IMAD R12, R7, -0x6, R12 ;  /* 0xfffffffa070c7824 */ /* 0x000fe200078e020c */
[----:B------:R-:W-:Y:S02]  /*b1e0*/  LOP3.LUT R0, R0, R5, RZ, 0x3c, !PT ;  /* 0x0000000500007212 */ /* 0x000fe400078e3cff */
[----:B------:R-:W-:-:S02]  /*b1f0*/  ISETP.GE.U32.AND.EX P1, PT, R17, UR9, PT, P1 ;  /* 0x0000000911007c0c */ /* 0x000fc4000bf26110 */
[----:B------:R-:W-:Y:S02]  /*b200*/  PRMT R4, RZ, 0x7610, R4 ;  /* 0x00007610ff047816 */ /* 0x000fe40000000004 */
[----:B------:R-:W-:Y:S01]  /*b210*/  @P3 LOP3.LUT R0, R0, 0x1, R7, 0x78, !PT ;  /* 0x0000000100003812 */ /* 0x000fe200078e7807 */
[----:B------:R-:W-:-:S08]  /*b220*/  IMAD.MOV.U32 R7, RZ, RZ, -0x1 ;  /* 0xffffffffff077424 */ /* 0x000fd000078e00ff */
[----:B0-----:R-:W-:Y:S05]  /*b230*/  @P1 BRA `(.L_x_299) ;  /* 0x00000004004c1947 */ /* 0x001fea0003800000 */
[----:B------:R-:W-:Y:S01]  /*b240*/  ULDC.64 UR8, c[0x0][0x628] ;  /* 0x00018a0000087ab9 */ /* 0x000fe20000000a00 */
[----:B------:R-:W0:Y:S01]  /*b250*/  S2R R15, SR_CTAID.X ;  /* 0x00000000000f7919 */ /* 0x000e220000002500 */
[----:B------:R-:W-:Y:S01]  /*b260*/  ISETP.NE.U32.AND P1, PT, RZ, UR8, PT ;  /* 0x00000008ff007c0c */ /* 0x000fe2000bf25070 */
[----:B------:R-:W-:Y:S01]  /*b270*/  ULDC UR11, c[0x0][0x630] ;  /* 0x00018c00000b7ab9 */ /* 0x000fe20000000800 */
[----:B------:R-:W-:Y:S01]  /*b280*/  IMAD.MOV.U32 R4, RZ, RZ, R16 ;  /* 0x000000ffff047224 */ /* 0x000fe200078e0010 */
[----:B------:R-:W1:Y:S01]  /*b290*/  S2R R14, SR_CTAID.Y ;  /* 0x00000000000e7919 */ /* 0x000e620000002600 */
[----:B------:R-:W-:Y:S01]  /*b2a0*/  ISETP.NE.AND.EX P1, PT, RZ, UR9, PT, P1 ;  /* 0x00000009ff007c0c */ /* 0x000fe2000bf25310 */
[----:B------:R-:W-:-:S12]  /*b2b0*/  IMAD.MOV.U32 R5, RZ, RZ, R17 ;  /* 0x000000ffff057224 */ /* 0x000fd800078e0011 */
[----:B------:R-:W-:Y:S05]  /*b2c0*/  @!P1 BRA `(.L_x_300) ;  /* 0x0000000000289947 */ /* 0x000fea0003800000 */
[----:B------:R-:W-:Y:S02]  /*b2d0*/  ULDC UR10, c[0x0][0x634] ;  /* 0x00018d00000a7ab9 */ /* 0x000fe40000000800 */
[----:B------:R-:W-:-:S05]  /*b2e0*/  IADD3 R9, P1, R16, UR10, RZ ;  /* 0x0000000a10097c10 */ /* 0x000fca000ff3e0ff */
[----:B------:R-:W-:-:S04]  /*b2f0*/  IMAD.X R21, RZ, RZ, R17, P1 ;  /* 0x000000ffff157224 */ /* 0x000fc800008e0611 */
[----:B------:R-:W-:-:S04]  /*b300*/  IMAD.WIDE.U32 R6, R21, UR8, RZ ;  /* 0x0000000815067c25 */ /* 0x000fc8000f8e00ff */
[----:B------:R-:W-:-:S04]  /*b310*/  IMAD.WIDE.U32 R6, P1, R9, UR9, R6 ;  /* 0x0000000909067c25 */ /* 0x000fc8000f820006 */
[----:B------:R-:W-:-:S04]  /*b320*/  IMAD.WIDE.U32 R8, R9, UR8, RZ ;  /* 0x0000000809087c25 */ /* 0x000fc8000f8e00ff */
[----:B------:R-:W-:Y:S01]  /*b330*/  IMAD.X R5, RZ, RZ, RZ, P1 ;  /* 0x000000ffff057224 */ /* 0x000fe200008e06ff */
[----:B------:R-:W-:Y:S01]  /*b340*/  IADD3 RZ, P1, R9, R6, RZ ;  /* 0x0000000609ff7210 */ /* 0x000fe20007f3e0ff */
[----:B------:R-:W-:-:S04]  /*b350*/  IMAD.MOV.U32 R4, RZ, RZ, R7 ;  /* 0x000000ffff047224 */ /* 0x000fc800078e0007 */
[----:B------:R-:W-:-:S08]  /*b360*/  IMAD.WIDE.U32.X R4, R21, UR9, R4, P1 ;  /* 0x0000000915047c25 */ /* 0x000fd000088e0404 */
.L_x_300:
[--C-:B------:R-:W-:Y:S01]  /*b370*/  SHF.R.U64 R8, R4, UR11, R5.reuse ;  /* 0x0000000b04087c19 */ /* 0x100fe20008001205 */
[----:B------:R-:W-:Y:S01]  /*b380*/  ULDC.64 UR8, c[0x0][0x620] ;  /* 0x0001880000087ab9 */ /* 0x000fe20000000a00 */
[----:B------:R-:W-:Y:S01]  /*b390*/  SHF.R.U32.HI R4, RZ, UR11, R5 ;  /* 0x0000000bff047c19 */ /* 0x000fe20008011605 */
[----:B------:R-:W2:Y:S01]  /*b3a0*/  LDC R24, c[0x0][0x144] ;  /* 0x00005100ff187b82 */ /* 0x000ea20000000800 */
[----:B------:R-:W-:Y:S01]  /*b3b0*/  IADD3 R7, P1, RZ, -R8, RZ ;  /* 0x80000008ff077210 */ /* 0x000fe20007f3e0ff */
[----:B------:R-:W-:Y:S01]  /*b3c0*/  ULDC.64 UR12, c[0x0][0x640] ;  /* 0x00019000000c7ab9 */ /* 0x000fe20000000a00 */
[----:B0-----:R-:W-:Y:S01]  /*b3d0*/  I2FP.F32.U32 R9, R15 ;  /* 0x0000000f00097245 */ /* 0x001fe20000201000 */
[----:B------:R-:W-:Y:S02]  /*b3e0*/  ULDC UR10, c[0x0][0x608] ;  /* 0x00018200000a7ab9 */ /* 0x000fe40000000800 */
[----:B------:R-:W-:Y:S01]  /*b3f0*/  IMAD.X R4, RZ, RZ, ~R4, P1 ;  /* 0x000000ffff047224 */ /* 0x000fe200008e0e04 */
[----:B------:R-:W-:Y:S01]  /*b400*/  ISETP.NE.U32.AND P1, PT, RZ, UR12, PT ;  /* 0x0000000cff007c0c */ /* 0x000fe2000bf25070 */
[----:B------:R-:W0:Y:S02]  /*b410*/  LDC R21, c[0x0][0x148] ;  /* 0x00005200ff157b82 */ /* 0x000e240000000800 */
[----:B------:R-:W-:Y:S01]  /*b420*/  IMAD R6, R4, UR8, RZ ;  /* 0x0000000804067c24 */ /* 0x000fe2000f8e02ff */
[----:B------:R-:W-:Y:S01]  /*b430*/  ISETP.NE.AND.EX P1, PT, RZ, UR13, PT, P1 ;  /* 0x0000000dff007c0c */ /* 0x000fe2000bf25310 */
[----:B------:R-:W-:Y:S01]  /*b440*/  IMAD.WIDE.U32 R4, R7, UR8, R16 ;  /* 0x0000000807047c25 */ /* 0x000fe2000f8e0010 */
[----:B------:R-:W-:-:S03]  /*b450*/  ULDC UR8, c[0x0][0x150] ;  /* 0x0000540000087ab9 */ /* 0x000fc60000000800 */
[----:B------:R-:W-:Y:S02]  /*b460*/  IMAD R7, R7, UR9, R6 ;  /* 0x0000000907077c24 */ /* 0x000fe4000f8e0206 */
[----:B------:R-:W-:Y:S01]  /*b470*/  FMUL R6, R9, UR8 ;  /* 0x0000000809067c20 */ /* 0x000fe20008400000 */
[----:B------:R-:W-:Y:S01]  /*b480*/  ULDC UR8, c[0x0][0x618] ;  /* 0x0001860000087ab9 */ /* 0x000fe20000000800 */
[----:B------:R-:W-:Y:S01]  /*b490*/  ULDC UR9, c[0x0][0x154] ;  /* 0x0000550000097ab9 */ /* 0x000fe20000000800 */
[----:B------:R-:W-:-:S03]  /*b4a0*/  IMAD.IADD R5, R5, 0x1, R7 ;  /* 0x0000000105057824 */ /* 0x000fc600078e0207 */
[----:B------:R-:W3:Y:S02]  /*b4b0*/  F2I.U32.TRUNC.NTZ R6, R6 ;  /* 0x0000000600067305 */ /* 0x000ee4000020f000 */
[----:B------:R-:W-:Y:S02]  /*b4c0*/  SHF.R.U64 R9, R4, UR8, R5 ;  /* 0x0000000804097c19 */ /* 0x000fe40008001205 */
[----:B-1----:R-:W-:-:S05]  /*b4d0*/  I2FP.F32.U32 R4, R14 ;  /* 0x0000000e00047245 */ /* 0x002fca0000201000 */
[----:B------:R-:W-:Y:S01]  /*b4e0*/  FMUL R22, R4, UR9 ;  /* 0x0000000904167c20 */ /* 0x000fe20008400000 */
[----:B------:R-:W-:Y:S01]  /*b4f0*/  SHF.R.U32.HI R4, RZ, UR8, R5 ;  /* 0x00000008ff047c19 */ /* 0x000fe20008011605 */
[----:B------:R-:W-:-:S03]  /*b500*/  ULDC UR8, c[0x0][0x658] ;  /* 0x0001960000087ab9 */ /* 0x000fc60000000800 */
[--C-:B------:R-:W-:Y:S01]  /*b510*/  SHF.R.U64 R20, R9, UR10, R4.reuse ;  /* 0x0000000a09147c19 */ /* 0x100fe20008001204 */
[----:B------:R-:W1:Y:S01]  /*b520*/  F2I.U32.TRUNC.NTZ R22, R22 ;  /* 0x0000001600167305 */ /* 0x000e62000020f000 */
[----:B------:R-:W-:Y:S01]  /*b530*/  SHF.R.U32.HI R5, RZ, UR10, R4 ;  /* 0x0000000aff057c19 */ /* 0x000fe20008011604 */
[----:B---3--:R-:W-:-:S03]  /*b540*/  IMAD.MOV R6, RZ, RZ, -R6 ;  /* 0x000000ffff067224 */ /* 0x008fc600078e0a06 */
[----:B------:R-:W-:Y:S01]  /*b550*/  SHF.R.U64 R18, R20, UR8, R5 ;  /* 0x0000000814127c19 */ /* 0x000fe20008001205 */
[----:B--2---:R-:W-:Y:S01]  /*b560*/  IMAD R15, R24, R6, R15 ;  /* 0x00000006180f7224 */ /* 0x004fe200078e020f */
[----:B------:R-:W-:-:S03]  /*b570*/  SHF.R.U32.HI R23, RZ, UR8, R5 ;  /* 0x00000008ff177c19 */ /* 0x000fc60008011605 */
[----:B------:R-:W-:Y:S02]  /*b580*/  IMAD.MOV.U32 R4, RZ, RZ, R18 ;  /* 0x000000ffff047224 */ /* 0x000fe400078e0012 */
[----:B------:R-:W-:Y:S01]  /*b590*/  IMAD.MOV.U32 R5, RZ, RZ, R23 ;  /* 0x000000ffff057224 */ /* 0x000fe200078e0017 */
[----:B-1----:R-:W-:Y:S06]  /*b5a0*/  @!P1 BRA `(.L_x_301) ;  /* 0x0000000000289947 */ /* 0x002fec0003800000 */
[----:B------:R-:W-:Y:S02]  /*b5b0*/  ULDC UR8, c[0x0][0x64c] ;  /* 0x0001930000087ab9 */ /* 0x000fe40000000800 */
[----:B------:R-:W-:-:S05]  /*b5c0*/  IADD3 R5, P1, R18, UR8, RZ ;  /* 0x0000000812057c10 */ /* 0x000fca000ff3e0ff */
[----:B------:R-:W-:-:S04]  /*b5d0*/  IMAD.X R23, RZ, RZ, R23, P1 ;  /* 0x000000ffff177224 */ /* 0x000fc800008e0617 */
[----:B------:R-:W-:-:S04]  /*b5e0*/  IMAD.WIDE.U32 R6, R23, UR12, RZ ;  /* 0x0000000c17067c25 */ /* 0x000fc8000f8e00ff */
[----:B------:R-:W-:-:S04]  /*b5f0*/  IMAD.WIDE.U32 R6, P1, R5, UR13, R6 ;  /* 0x0000000d05067c25 */ /* 0x000fc8000f820006 */
[----:B------:R-:W-:-:S04]  /*b600*/  IMAD.WIDE.U32 R4, R5, UR12, RZ ;  /* 0x0000000c05047c25 */ /* 0x000fc8000f8e00ff */
[----:B------:R-:W-:Y:S01]  /*b610*/  IMAD.MOV.U32 R4, RZ, RZ, R7 ;  /* 0x000000ffff047224 */ /* 0x000fe200078e0007 */
[----:B------:R-:W-:Y:S01]  /*b620*/  IADD3 RZ, P3, R5, R6, RZ ;  /* 0x0000000605ff7210 */ /* 0x000fe20007f7e0ff */
[----:B------:R-:W-:-:S04]  /*b630*/  IMAD.X R5, RZ, RZ, RZ, P1 ;  /* 0x000000ffff057224 */ /* 0x000fc800008e06ff */
[----:B------:R-:W-:-:S08]  /*b640*/  IMAD.WIDE.U32.X R4, R23, UR13, R4, P3 ;  /* 0x0000000d17047c25 */ /* 0x000fd000098e0404 */
.L_x_301:
[----:B------:R-:W-:Y:S01]  /*b650*/  ISETP.NE.AND P1, PT, R2, 0x1, PT ;  /* 0x000000010200780c */ /* 0x000fe20003f25270 */
[----:B------:R-:W-:Y:S01]  /*b660*/  ULDC UR8, c[0x0][0x648] ;  /* 0x0001920000087ab9 */ /* 0x000fe20000000800 */
[----:B------:R-:W-:Y:S01]  /*b670*/  LOP3.LUT R20, R20, UR6, RZ, 0xc0, !PT ;  /* 0x0000000614147c12 */ /* 0x000fe2000f8ec0ff */
[----:B------:R-:W-:Y:S01]  /*b680*/  IMAD.MOV R22, RZ, RZ, -R22 ;  /* 0x000000ffff167224 */ /* 0x000fe200078e0a16 */
[----:B------:R-:W-:Y:S01]  /*b690*/  SHF.R.U64 R5, R4, UR8, R5 ;  /* 0x0000000804057c19 */ /* 0x000fe20008001205 */
[----:B------:R-:W-:Y:S01]  /*b6a0*/  ULDC UR8, c[0x0][0x638] ;  /* 0x00018e0000087ab9 */ /* 0x000fe20000000800 */
[----:B------:R-:W-:Y:S01]  /*b6b0*/  LOP3.LUT R9, R9, UR4, RZ, 0xc0, !PT ;  /* 0x0000000409097c12 */ /* 0x000fe2000f8ec0ff */
[----:B------:R-:W-:Y:S01]  /*b6c0*/  ULDC UR9, c[0x0][0x610] ;  /* 0x0001840000097ab9 */ /* 0x000fe20000000800 */
[----:B------:R-:W-:Y:S02]  /*b6d0*/  IMAD.MOV.U32 R4, RZ, RZ, 0x1 ;  /* 0x00000001ff047424 */ /* 0x000fe400078e00ff */
[----:B------:R-:W-:-:S02]  /*b6e0*/  IMAD.MOV R7, RZ, RZ, -R5 ;  /* 0x000000ffff077224 */ /* 0x000fc400078e0a05 */
[----:B------:R-:W-:Y:S02]  /*b6f0*/  IMAD R20, R5, UR5, R20 ;  /* 0x0000000505147c24 */ /* 0x000fe4000f8e0214 */
[----:B0-----:R-:W-:Y:S02]  /*b700*/  @P1 IMAD R15, R21, R22, R14 ;  /* 0x00000016150f1224 */ /* 0x001fe400078e020e */
[----:B------:R-:W-:Y:S01]  /*b710*/  IMAD R18, R7, UR8, R18 ;  /* 0x0000000807127c24 */ /* 0x000fe2000f8e0212 */
[----:B------:R-:W-:Y:S01]  /*b720*/  ULDC UR8, c[0x0][0x600] ;  /* 0x0001800000087ab9 */ /* 0x000fe20000000800 */
[----:B------:R-:W-:Y:S02]  /*b730*/  IMAD R15, R20, UR9, R15 ;  /* 0x00000009140f7c24 */ /* 0x000fe4000f8e020f */
[----:B------:R-:W-:-:S05]  /*b740*/  IMAD R18, R18, UR8, R9 ;  /* 0x0000000812127c24 */ /* 0x000fca000f8e0209 */
[----:B------:R-:W-:Y:S02]  /*b750*/  SEL R9, R18, R15, !P1 ;  /* 0x0000000f12097207 */ /* 0x000fe40004800000 */
[----:B------:R-:W-:-:S07]  /*b760*/  SEL R7, R15, R18, !P1 ;  /* 0x000000120f077207 */ /* 0x000fce0004800000 */
.L_x_299:
[----:B------:R-:W-:Y:S05]  /*b770*/  BSYNC B1 ;  /* 0x0000000000017941 */ /* 0x000fea0003800000 */
.L_x_298:
[----:B------:R-:W-:-:S13]  /*b780*/  LOP3.LUT P1, RZ, R4, 0xff, RZ, 0xc0, !PT ;  /* 0x000000ff04ff7812 */ /* 0x000fda000782c0ff */
[----:B------:R-:W-:Y:S05]  /*b790*/  @P1 BRA `(.L_x_302) ;  /* 0xfffffff4001c1947 */ /* 0x000fea000383ffff */
[----:B------:R-:W-:Y:S05]  /*b7a0*/  BSYNC B0 ;  /* 0x0000000000007941 */ /* 0x000fea0003800000 */
.L_x_290:
[----:B------:R-:W-:-:S03]  /*b7b0*/  UMOV UR8, 0xffffffff ;  /* 0xffffffff00087882 */ /* 0x000fc60000000000 */
[----:B------:R-:W-:Y:S05]  /*b7c0*/  BRA.DIV UR8, `(.L_x_303) ;  /* 0x0000000608607947 */ /* 0x000fea000b800000 */
[----:B------:R-:W-:-:S13]  /*b7d0*/  ELECT P6, URZ, PT ;  /* 0x00000000003f782f */ /* 0x000fda00038c0000 */
.L_x_319:
[----:B------:R-:W-:Y:S04]  /*b7e0*/  BSSY B0, `(.L_x_304) ;  /* 0x000003d000007945 */ /* 0x000fe80003800000 */
[----:B------:R-:W-:Y:S05]  /*b7f0*/  @!P6 BRA `(.L_x_305) ;  /* 0x0000000000ece947 */ /* 0x000fea0003800000 */
[----:B------:R-:W-:-:S04]  /*b800*/  LOP3.LUT R19, R19, 0x2, RZ, 0xfc, !PT ;  /* 0x0000000213137812 */ /* 0x000fc800078efcff */
[----:B------:R-:W-:-:S13]  /*b810*/  ISETP.NE.AND P0, PT, R19, 0x3, PT ;  /* 0x000000031300780c */ /* 0x000fda0003f05270 */
[----:B------:R-:W-:Y:S05]  /*b820*/  @!P0 BRA `(.L_x_306) ;  /* 0x0000000000048947 */ /* 0x000fea0003800000 */
[----:B------:R-:W-:Y:S01]  /*b830*/  BPT.TRAP 0x1 ;  /* 0x000000040000795c */ /* 0x000fe20000300000 */
.L_x_306:
[----:B------:R-:W0:Y:S01]  /*b840*/  S2R R3, SR_CgaCtaId ;  /* 0x0000000000037919 */ /* 0x000e220000008800 */
[----:B------:R-:W-:-:S04]  /*b850*/  MOV R2, 0x400 ;  /* 0x0000040000027802 */ /* 0x000fc80000000f00 */
[----:B0-----:R-:W-:Y:S02]  /*b860*/  LEA R3, R3, R2, 0x18 ;  /* 0x0000000203037211 */ /* 0x001fe400078ec0ff */
[----:B------:R-:W-:-:S03]  /*b870*/  SHF.L.U32 R2, R0, 0x1f, RZ ;  /* 0x0000001f00027819 */ /* 0x000fc600000006ff */
[----:B------:R-:W-:-:S04]  /*b880*/  VIADD R3, R3, 0x30 ;  /* 0x0000003003037836 */ /* 0x000fc80000000000 */
[C---:B------:R-:W-:Y:S02]  /*b890*/  IMAD R7, R12.reuse, 0x8, R3 ;  /* 0x000000080c077824 */ /* 0x040fe400078e0203 */
[----:B------:R-:W-:Y:S02]  /*b8a0*/  VIADD R12, R12, 0x1 ;  /* 0x000000010c0c7836 */ /* 0x000fe40000000000 */
[----:B------:R-:W0:Y:S03]  /*b8b0*/  SYNCS.PHASECHK.TRANS64.TRYWAIT P0, [R7+URZ], R2 ;  /* 0x00000002070075a7 */ /* 0x000e26000800017f */
[----:B------:R-:W-:-:S04]  /*b8c0*/  ISETP.NE.AND P1, PT, R12, 0x6, PT ;  /* 0x000000060c00780c */ /* 0x000fc80003f25270 */
[----:B------:R-:W-:Y:S02]  /*b8d0*/  SEL R5, RZ, 0x1, P1 ;  /* 0x00000001ff057807 */ /* 0x000fe40000800000 */
[----:B------:R-:W-:Y:S02]  /*b8e0*/  SEL R12, R12, RZ, P1 ;  /* 0x000000ff0c0c7207 */ /* 0x000fe40000800000 */
[----:B------:R-:W-:-:S03]  /*b8f0*/  LOP3.LUT R5, R0, R5, RZ, 0x3c, !PT ;  /* 0x0000000500057212 */ /* 0x000fc600078e3cff */
[----:B------:R-:W-:Y:S01]  /*b900*/  IMAD R9, R12, 0x8, R3 ;  /* 0x000000080c097824 */ /* 0x000fe200078e0203 */
[----:B------:R-:W-:Y:S01]  /*b910*/  SHF.L.U32 R4, R5, 0x1f, RZ ;  /* 0x0000001f05047819 */ /* 0x000fe200000006ff */
[----:B0-----:R-:W-:Y:S06]  /*b920*/  @!P0 BRA `(.L_x_307) ;  /* 0x0000000400288947 */ /* 0x001fec0003800000 */
.L_x_320:
[----:B------:R-:W1:Y:S01]  /*b930*/  SYNCS.PHASECHK.TRANS64.TRYWAIT P0, [R9+URZ], R4 ;  /* 0x00000004090075a7 */ /* 0x000e62000800017f */
[----:B------:R-:W-:-:S05]  /*b940*/  VIADD R0, R12, 0x1 ;  /* 0x000000010c007836 */ /* 0x000fca0000000000 */
[----:B------:R-:W-:-:S04]  /*b950*/  ISETP.NE.AND P1, PT, R0, 0x6, PT ;  /* 0x000000060000780c */ /* 0x000fc80003f25270 */
[----:B0-----:R-:W-:Y:S02]  /*b960*/  SEL R2, RZ, 0x1, P1 ;  /* 0x00000001ff027807 */ /* 0x001fe40000800000 */
[----:B------:R-:W-:Y:S02]  /*b970*/  SEL R0, R0, RZ, P1 ;  /* 0x000000ff00007207 */ /* 0x000fe40000800000 */
[----:B------:R-:W-:-:S03]  /*b980*/  LOP3.LUT R7, R5, R2, RZ, 0x3c, !PT ;  /* 0x0000000205077212 */ /* 0x000fc600078e3cff */
[----:B------:R-:W-:Y:S01]  /*b990*/  IMAD R6, R0, 0x8, R3 ;  /* 0x0000000800067824 */ /* 0x000fe200078e0203 */
[----:B------:R-:W-:Y:S01]  /*b9a0*/  SHF.L.U32 R5, R7, 0x1f, RZ ;  /* 0x0000001f07057819 */ /* 0x000fe200000006ff */
[----:B-1----:R-:W-:Y:S06]  /*b9b0*/  @!P0 BRA `(.L_x_308) ;  /* 0x0000000400188947 */ /* 0x002fec0003800000 */
.L_x_321:
[----:B------:R-:W1:Y:S01]  /*b9c0*/  SYNCS.PHASECHK.TRANS64.TRYWAIT P0, [R6+URZ], R5 ;  /* 0x00000005060075a7 */ /* 0x000e62000800017f */
[----:B------:R-:W-:-:S05]  /*b9d0*/  VIADD R0, R0, 0x1 ;  /* 0x0000000100007836 */ /* 0x000fca0000000000 */
[----:B------:R-:W-:-:S04]  /*b9e0*/  ISETP.NE.AND P1, PT, R0, 0x6, PT ;  /* 0x000000060000780c */ /* 0x000fc80003f25270 */
[----:B------:R-:W-:Y:S02]  /*b9f0*/  SEL R2, RZ, 0x1, P1 ;  /* 0x00000001ff027807 */ /* 0x000fe40000800000 */
[----:B------:R-:W-:Y:S02]  /*ba00*/  SEL R0, R0, RZ, P1 ;  /* 0x000000ff00007207 */ /* 0x000fe40000800000 */
[----:B------:R-:W-:-:S03]  /*ba10*/  LOP3.LUT R7, R7, R2, RZ, 0x3c, !PT ;  /* 0x0000000207077212 */ /* 0x000fc600078e3cff */
[----:B0-----:R-:W-:Y:S01]  /*ba20*/  IMAD R9, R0, 0x8, R3 ;  /* 0x0000000800097824 */ /* 0x001fe200078e0203 */
[----:B------:R-:W-:Y:S01]  /*ba30*/  SHF.L.U32 R4, R7, 0x1f, RZ ;  /* 0x0000001f07047819 */ /* 0x000fe200000006ff */
[----:B-1----:R-:W-:Y:S06]  /*ba40*/  @!P0 BRA `(.L_x_309) ;  /* 0x0000000400088947 */ /* 0x002fec0003800000 */
.L_x_322:
        /* <DEDUP_REMOVED lines=9> */
.L_x_323:
[----:B------:R-:W1:Y:S01]  /*bae0*/  SYNCS.PHASECHK.TRANS64.TRYWAIT P0, [R6+URZ], R5 ;  /* 0x00000005060075a7 */ /* 0x000e62000800017f */
[----:B------:R-:W-:-:S05]  /*baf0*/  VIADD R0, R0, 0x1 ;  /* 0x0000000100007836 */ /* 0x000fca0000000000 */
[----:B------:R-:W-:-:S04]  /*bb00*/  ISETP.NE.AND P1, PT, R0, 0x6, PT ;  /* 0x000000060000780c */ /* 0x000fc80003f25270 */
[----:B------:R-:W-:Y:S02]  /*bb10*/  SEL R2, RZ, 0x1, P1 ;  /* 0x00000001ff027807 */ /* 0x000fe40000800000 */
[----:B------:R-:W-:Y:S02]  /*bb20*/  SEL R0, R0, RZ, P1 ;  /* 0x000000ff00007207 */ /* 0x000fe40000800000 */
[----:B------:R-:W-:Y:S01]  /*bb30*/  LOP3.LUT R2, R7, R2, RZ, 0x3c, !PT ;  /* 0x0000000207027212 */ /* 0x000fe200078e3cff */
[----:B-1----:R-:W-:Y:S06]  /*bb40*/  @!P0 BRA `(.L_x_311) ;  /* 0x0000000000f08947 */ /* 0x002fec0003800000 */
.L_x_324:
[----:B------:R-:W-:Y:S01]  /*bb50*/  IMAD R3, R0, 0x8, R3 ;  /* 0x0000000800037824 */ /* 0x000fe200078e0203 */
[----:B------:R-:W-:-:S07]  /*bb60*/  SHF.L.U32 R0, R2, 0x1f, RZ ;  /* 0x0000001f02007819 */ /* 0x000fce00000006ff */
.L_x_312:
[----:B--2---:R2:W3:Y:S02]  /*bb70*/  SYNCS.PHASECHK.TRANS64.TRYWAIT P0, [R3+URZ], R0 ;  /* 0x00000000030075a7 */ /* 0x0044e4000800017f */
[----:B---3--:R-:W-:Y:S05]  /*bb80*/  @!P0 NANOSLEEP.SYNCS 0x989680 ;  /* 0x009896800000895d */ /* 0x008fea0003900000 */
[----:B------:R-:W3:Y:S02]  /*bb90*/  @!P0 SYNCS.PHASECHK.TRANS64 P0, [R3+URZ], R0 ;  /* 0x00000000030085a7 */ /* 0x000ee4000800007f */
[----:B---3--:R-:W-:Y:S05]  /*bba0*/  @!P0 BRA `(.L_x_312) ;  /* 0xfffffffc00f08947 */ /* 0x008fea000383ffff */
.L_x_305:
[----:B------:R-:W-:Y:S05]  /*bbb0*/  BSYNC B0 ;  /* 0x0000000000007941 */ /* 0x000fea0003800000 */
.L_x_304:
[----:B------:R-:W-:Y:S05]  /*bbc0*/  EXIT ;  /* 0x000000000000794d */ /* 0x000fea0003800000 */
.L_x_17:
[----:B---3--:R3:W4:Y:S02]  /*bbd0*/  SYNCS.PHASECHK.TRANS64.TRYWAIT P1, [R3+URZ], R0 ;  /* 0x00000000030075a7 */ /* 0x008724000802017f */
[----:B----4-:R-:W-:Y:S05]  /*bbe0*/  @!P1 NANOSLEEP.SYNCS 0x989680 ;  /* 0x009896800000995d */ /* 0x010fea0003900000 */
[----:B------:R-:W4:Y:S02]  /*bbf0*/  @!P1 SYNCS.PHASECHK.TRANS64 P1, [R3+URZ], R0 ;  /* 0x00000000030095a7 */ /* 0x000f24000802007f */
[----:B----4-:R-:W-:Y:S05]  /*bc00*/  @!P1 BRA `(.L_x_17) ;  /* 0xfffffffc00f09947 */ /* 0x010fea000383ffff */
[----:B------:R-:W-:Y:S05]  /*bc10*/  BRA `(.L_x_16) ;  /* 0xffffff54008c7947 */ /* 0x000fea000383ffff */
.L_x_22:
[----:B-1----:R-:W-:-:S04]  /*bc20*/  IMAD.U32 R4, RZ, RZ, UR9 ;  /* 0x00000009ff047e24 */ /* 0x002fc8000f8e00ff */
[----:B------:R1:W2:Y:S03]  /*bc30*/  SYNCS.PHASECHK.TRANS64.TRYWAIT P1, [R4+URZ], R3 ;  /* 0x00000003040075a7 */ /* 0x0002a6000802017f */
[----:B--2---:R-:W-:Y:S05]  /*bc40*/  @!P1 NANOSLEEP.SYNCS 0x989680 ;  /* 0x009896800000995d */ /* 0x004fea0003900000 */
[----:B------:R-:W2:Y:S02]  /*bc50*/  @!P1 SYNCS.PHASECHK.TRANS64 P1, [R4+URZ], R3 ;  /* 0x00000003040095a7 */ /* 0x000ea4000802007f */
[----:B--2---:R-:W-:Y:S05]  /*bc60*/  @!P1 BRA `(.L_x_22) ;  /* 0xfffffffc00ec9947 */ /* 0x004fea000383ffff */
[----:B------:R-:W-:Y:S05]  /*bc70*/  BRA `(.L_x_21) ;  /* 0xffffff5800f87947 */ /* 0x000fea000383ffff */
.L_x_291:
[----:B------:R-:W-:Y:S01]  /*bc80*/  BSSY B1, `(.L_x_313) ;  /* 0x0000006000017945 */ /* 0x000fe20003800000 */
[----:B------:R-:W-:-:S07]  /*bc90*/  IMAD.MOV.U32 R15, RZ, RZ, -0x1 ;  /* 0xffffffffff0f7424 */ /* 0x000fce00078e00ff */
[----:B------:R-:W-:Y:S05]  /*bca0*/  WARPSYNC.COLLECTIVE R15, `(.L_x_314) ;  /* 0x000000000f0c7348 */ /* 0x000fea0003c00000 */
[----:B------:R-:W-:Y:S02]  /*bcb0*/  ELECT P6, UR62, PT ;  /* 0x00000000003e782f */ /* 0x000fe400038c0000 */
[----:B------:R-:W-:Y:S01]  /*bcc0*/  MOV R14, UR62 ;  /* 0x0000003e000e7c02 */ /* 0x000fe20008000f00 */
[----:B------:R-:W-:Y:S10]  /*bcd0*/  ENDCOLLECTIVE ;  /* 0x000000000000791b */ /* 0x000ff40003800000 */
.L_x_314:
[----:B------:R-:W-:Y:S05]  /*bce0*/  BSYNC B1 ;  /* 0x0000000000017941 */ /* 0x000fea0003800000 */
.L_x_313:
[----:B------:R-:W-:Y:S05]  /*bcf0*/  BRA `(.L_x_315) ;  /* 0xffffffec00d07947 */ /* 0x000fea000383ffff */
.L_x_294:
[----:B0-----:R0:W1:Y:S02]  /*bd00*/  SYNCS.PHASECHK.TRANS64.TRYWAIT P1, [R14+URZ+0x30], R7 ;  /* 0x000030070e0075a7 */ /* 0x001064000802017f */
[----:B-1----:R-:W-:Y:S05]  /*bd10*/  @!P1 NANOSLEEP.SYNCS 0x989680 ;  /* 0x009896800000995d */ /* 0x002fea0003900000 */
[----:B------:R-:W1:Y:S02]  /*bd20*/  @!P1 SYNCS.PHASECHK.TRANS64 P1, [R14+URZ+0x30], R7 ;  /* 0x000030070e0095a7 */ /* 0x000e64000802007f */
[----:B-1----:R-:W-:Y:S05]  /*bd30*/  @!P1 BRA `(.L_x_294) ;  /* 0xfffffffc00f09947 */ /* 0x002fea000383ffff */
[----:B------:R-:W-:Y:S05]  /*bd40*/  BRA `(.L_x_316) ;  /* 0xfffffff000047947 */ /* 0x000fea000383ffff */
.L_x_303:
[----:B------:R-:W-:Y:S01]  /*bd50*/  BSSY B0, `(.L_x_317) ;  /* 0x0000006000007945 */ /* 0x000fe20003800000 */
[----:B------:R-:W-:-:S07]  /*bd60*/  IMAD.MOV.U32 R15, RZ, RZ, -0x1 ;  /* 0xffffffffff0f7424 */ /* 0x000fce00078e00ff */
[----:B------:R-:W-:Y:S05]  /*bd70*/  WARPSYNC.COLLECTIVE R15, `(.L_x_318) ;  /* 0x000000000f0c7348 */ /* 0x000fea0003c00000 */
[----:B------:R-:W-:Y:S02]  /*bd80*/  ELECT P6, UR62, PT ;  /* 0x00000000003e782f */ /* 0x000fe400038c0000 */
[----:B------:R-:W-:Y:S01]  /*bd90*/  MOV R14, UR62 ;  /* 0x0000003e000e7c02 */ /* 0x000fe20008000f00 */
[----:B------:R-:W-:Y:S10]  /*bda0*/  ENDCOLLECTIVE ;  /* 0x000000000000791b */ /* 0x000ff40003800000 */
.L_x_318:
[----:B------:R-:W-:Y:S05]  /*bdb0*/  BSYNC B0 ;  /* 0x0000000000007941 */ /* 0x000fea0003800000 */
.L_x_317:
[----:B------:R-:W-:Y:S05]  /*bdc0*/  BRA `(.L_x_319) ;  /* 0xfffffff800847947 */ /* 0x000fea000383ffff */
.L_x_307:
[----:B0-----:R0:W1:Y:S02]  /*bdd0*/  SYNCS.PHASECHK.TRANS64.TRYWAIT P0, [R7+URZ], R2 ;  /* 0x00000002070075a7 */ /* 0x001064000800017f */
[----:B-1----:R-:W-:Y:S05]  /*bde0*/  @!P0 NANOSLEEP.SYNCS 0x989680 ;  /* 0x009896800000895d */ /* 0x002fea0003900000 */
[----:B------:R-:W1:Y:S02]  /*bdf0*/  @!P0 SYNCS.PHASECHK.TRANS64 P0, [R7+URZ], R2 ;  /* 0x00000002070085a7 */ /* 0x000e64000800007f */
[----:B-1----:R-:W-:Y:S05]  /*be00*/  @!P0 BRA `(.L_x_307) ;  /* 0xfffffffc00f08947 */ /* 0x002fea000383ffff */
[----:B------:R-:W-:Y:S05]  /*be10*/  BRA `(.L_x_320) ;  /* 0xfffffff800c47947 */ /* 0x000fea000383ffff */
.L_x_308:
[----:B0-----:R0:W1:Y:S02]  /*be20*/  SYNCS.PHASECHK.TRANS64.TRYWAIT P0, [R9+URZ], R4 ;  /* 0x00000004090075a7 */ /* 0x001064000800017f */
[----:B-1----:R-:W-:Y:S05]  /*be30*/  @!P0 NANOSLEEP.SYNCS 0x989680 ;  /* 0x009896800000895d */ /* 0x002fea0003900000 */
[----:B------:R-:W1:Y:S02]  /*be40*/  @!P0 SYNCS.PHASECHK.TRANS64 P0, [R9+URZ], R4 ;  /* 0x00000004090085a7 */ /* 0x000e64000800007f */
[----:B-1----:R-:W-:Y:S05]  /*be50*/  @!P0 BRA `(.L_x_308) ;  /* 0xfffffffc00f08947 */ /* 0x002fea000383ffff */
[----:B------:R-:W-:Y:S05]  /*be60*/  BRA `(.L_x_321) ;  /* 0xfffffff800d47947 */ /* 0x000fea000383ffff */
.L_x_309:
[----:B0-----:R0:W1:Y:S02]  /*be70*/  SYNCS.PHASECHK.TRANS64.TRYWAIT P0, [R6+URZ], R5 ;  /* 0x00000005060075a7 */ /* 0x001064000800017f */
[----:B-1----:R-:W-:Y:S05]  /*be80*/  @!P0 NANOSLEEP.SYNCS 0x989680 ;  /* 0x009896800000895d */ /* 0x002fea0003900000 */
[----:B------:R-:W1:Y:S02]  /*be90*/  @!P0 SYNCS.PHASECHK.TRANS64 P0, [R6+URZ], R5 ;  /* 0x00000005060085a7 */ /* 0x000e64000800007f */
[----:B-1----:R-:W-:Y:S05]  /*bea0*/  @!P0 BRA `(.L_x_309) ;  /* 0xfffffffc00f08947 */ /* 0x002fea000383ffff */
[----:B------:R-:W-:Y:S05]  /*beb0*/  BRA `(.L_x_322) ;  /* 0xfffffff800e47947 */ /* 0x000fea000383ffff */
.L_x_310:
[----:B0-----:R0:W1:Y:S02]  /*bec0*/  SYNCS.PHASECHK.TRANS64.TRYWAIT P0, [R9+URZ], R4 ;  /* 0x00000004090075a7 */ /* 0x001064000800017f */
[----:B-1----:R-:W-:Y:S05]  /*bed0*/  @!P0 NANOSLEEP.SYNCS 0x989680 ;  /* 0x009896800000895d */ /* 0x002fea0003900000 */
[----:B------:R-:W1:Y:S02]  /*bee0*/  @!P0 SYNCS.PHASECHK.TRANS64 P0, [R9+URZ], R4 ;  /* 0x00000004090085a7 */ /* 0x000e64000800007f */
[----:B-1----:R-:W-:Y:S05]  /*bef0*/  @!P0 BRA `(.L_x_310) ;  /* 0xfffffffc00f08947 */ /* 0x002fea000383ffff */
[----:B------:R-:W-:Y:S05]  /*bf00*/  BRA `(.L_x_323) ;  /* 0xfffffff800f47947 */ /* 0x000fea000383ffff */
.L_x_311:
[----:B-1----:R1:W2:Y:S02]  /*bf10*/  SYNCS.PHASECHK.TRANS64.TRYWAIT P0, [R6+URZ], R5 ;  /* 0x00000005060075a7 */ /* 0x0022a4000800017f */
[----:B--2---:R-:W-:Y:S05]  /*bf20*/  @!P0 NANOSLEEP.SYNCS 0x989680 ;  /* 0x009896800000895d */ /* 0x004fea0003900000 */
[----:B------:R-:W2:Y:S02]  /*bf30*/  @!P0 SYNCS.PHASECHK.TRANS64 P0, [R6+URZ], R5 ;  /* 0x00000005060085a7 */ /* 0x000ea4000800007f */
[----:B--2---:R-:W-:Y:S05]  /*bf40*/  @!P0 BRA `(.L_x_311) ;  /* 0xfffffffc00f08947 */ /* 0x004fea000383ffff */
[----:B------:R-:W-:Y:S05]  /*bf50*/  BRA `(.L_x_324) ;  /* 0xfffffff800fc7947 */ /* 0x000fea000383ffff */
.L_x_325:
[----:B------:R-:W-:-:S00]  /*bf60*/  BRA `(.L_x_325) ;  /* 0xfffffffc00fc7947 */ /* 0x000fc0000383ffff */
[----:B------:R-:W-:-:S00]  /*bf70*/  NOP ;  /* 0x0000000000007918 */ /* 0x000fc00000000000 */
        /* <DEDUP_REMOVED lines=8> */
.L_x_326:


//--------------------- .nv.global.init           --------------------------
	.section	.nv.global.init,"aw",@progbits
.nv.global.init:
	.type		$str$22,@object
	.size		$str$22,($str$23 - $str$22)
$str$22:
        /*0000*/ 	.byte	0x6b, 0x5f, 0x74, 0x69, 0x6c, 0x65, 0x5f, 0x63, 0x6f, 0x75, 0x6e, 0x74, 0x20, 0x3e, 0x3d, 0x20
        /*0010*/ 	.byte	0x31, 0x00
	.type		$str$23,@object
	.size		$str$23,(__unnamed_1 - $str$23)
$str$23:
        /*0012*/ 	.byte	0x2f, 0x74, 0x6d, 0x70, 0x2f, 0x63, 0x75, 0x74, 0x6c, 0x61, 0x73, 0x73, 0x5f, 0x73, 0x77, 0x65
        /*0022*/ 	.byte	0x65, 0x70, 0x5f, 0x73, 0x72, 0x63, 0x2f, 0x69, 0x6e, 0x63, 0x6c, 0x75, 0x64, 0x65, 0x2f, 0x63
        /*0032*/ 	.byte	0x75, 0x74, 0x6c, 0x61, 0x73, 0x73, 0x2f, 0x67, 0x65, 0x6d, 0x6d, 0x2f, 0x63, 0x6f, 0x6c, 0x6c
        /*0042*/ 	.byte	0x65, 0x63, 0x74, 0x69, 0x76, 0x65, 0x2f, 0x73, 0x6d, 0x39, 0x30, 0x5f, 0x6d, 0x6d, 0x61, 0x5f
        /*0052*/ 	.byte	0x74, 0x6d, 0x61, 0x5f, 0x67, 0x6d, 0x6d, 0x61, 0x5f, 0x73, 0x73, 0x5f, 0x77, 0x61, 0x72, 0x70
        /*0062*/ 	.byte	0x73, 0x70, 0x65, 0x63, 0x69, 0x61, 0x6c, 0x69, 0x7a, 0x65, 0x64, 0x2e, 0x68, 0x70, 0x70, 0x00
	.type		__unnamed_1,@object
	.size		__unnamed_1,(.L_0 - __unnamed_1)
__unnamed_1:
        /*0072*/ 	.byte	0x76, 0x6f, 0x69, 0x64, 0x20, 0x63, 0x75, 0x74, 0x6c, 0x61, 0x73, 0x73, 0x3a, 0x3a, 0x67, 0x65
        /* <DEDUP_REMOVED lines=180> */
        /*0bc2*/ 	.byte	0x6e, 0x74, 0x69, 0x74, 0x79, 0x5d, 0x00
.L_0:


//--------------------- .nv.shared._ZN7cutlass13device_kernelINS_4gemm6kernel13GemmUniversalIN4cute5tupleIJiiiiEEENS1_10collective13CollectiveMmaINS1_34MainloopSm90TmaGmmaWarpSpecializedILi6ENS5_IJNS4_1CILi1EEESB_SB_EEENS1_35KernelTmaWarpSpecializedCooperativeEEENS5_IJNSA_ILi128EEENSA_ILi256EEESF_EEENS_10bfloat16_tENS5_IJlSB_lEEESI_SJ_NS4_8TiledMMAINS4_8MMA_AtomIJNS4_4SM904GMMA28MMA_64x256x16_F32BF16BF16_SSILNSN_5MajorE0ELSP_0ELNSN_7ScaleInE1ELSQ_1EEEEEENS4_6LayoutINS5_IJNSA_ILi2EEESB_SB_EEENS5_IJSB_NSA_ILi0EEESW_EEEEENS5_IJNS4_10UnderscoreESZ_SZ_EEEEENS4_13SM90_TMA_LOADENS4_14ComposedLayoutINS4_7SwizzleILi3ELi4ELi3EEENS4_18smem_ptr_flag_bitsILi16EEENST_INS5_IJNSA_ILi8EEENSA_ILi64EEEEEENS5_IJS19_SB_EEEEEEEvNS4_8identityES12_S1D_vS1E_EENS_8epilogue10collective6detail29Sm90TmaWarpSpecializedAdapterINS1H_15DefaultEpilogueISI_SJ_SJ_NS1G_6thread17LinearCombinationISI_Li1EffLNS1L_9ScaleType4KindE0ELNS_15FloatRoundStyleE2ESI_EENS1_15EpilogueDefaultEEEEEvvEEEEvNT_6ParamsE --------------------------
	.section	.nv.shared._ZN7cutlass13device_kernelINS_4gemm6kernel13GemmUniversalIN4cute5tupleIJiiiiEEENS1_10collective13CollectiveMmaINS1_34MainloopSm90TmaGmmaWarpSpecializedILi6ENS5_IJNS4_1CILi1EEESB_SB_EEENS1_35KernelTmaWarpSpecializedCooperativeEEENS5_IJNSA_ILi128EEENSA_ILi256EEESF_EEENS_10bfloat16_tENS5_IJlSB_lEEESI_SJ_NS4_8TiledMMAINS4_8MMA_AtomIJNS4_4SM904GMMA28MMA_64x256x16_F32BF16BF16_SSILNSN_5MajorE0ELSP_0ELNSN_7ScaleInE1ELSQ_1EEEEEENS4_6LayoutINS5_IJNSA_ILi2EEESB_SB_EEENS5_IJSB_NSA_ILi0EEESW_EEEEENS5_IJNS4_10UnderscoreESZ_SZ_EEEEENS4_13SM90_TMA_LOADENS4_14ComposedLayoutINS4_7SwizzleILi3ELi4ELi3EEENS4_18smem_ptr_flag_bitsILi16EEENST_INS5_IJNSA_ILi8EEENSA_ILi64EEEEEENS5_IJS19_SB_EEEEEEEvNS4_8identityES12_S1D_vS1E_EENS_8epilogue10collective6detail29Sm90TmaWarpSpecializedAdapterINS1H_15DefaultEpilogueISI_SJ_SJ_NS1G_6thread17LinearCombinationISI_Li1EffLNS1L_9ScaleType4KindE0ELNS_15FloatRoundStyleE2ESI_EENS1_15EpilogueDefaultEEEEEvvEEEEvNT_6ParamsE,"aw",@nobits
	.sectionflags	@""
	.align	16
	.zero		1024


//--------------------- .nv.shared.reserved.0     --------------------------
	.section	.nv.shared.reserved.0,"aw",@nobits
	.weak		__nv_reservedSMEM_offset_0_alias
	.size		__nv_reservedSMEM_offset_0_alias, 0, 0
	.other		__nv_reservedSMEM_offset_0_alias,@"STO_CUDA_RESERVED_SHARED STV_DEFAULT"
__nv_reservedSMEM_offset_0_alias:
	.zero		0


//--------------------- .nv.global                --------------------------
	.section	.nv.global,"aw",@nobits
.nv.global:
	.type		_ZN40_INTERNAL_8bb0a9f7_4_k_cu_191c4bbf_273314cute1_E,@object
	.size		_ZN40_INTERNAL_8bb0a9f7_4_k_cu_191c4bbf_273314cute1_E,(_ZN40_INTERNAL_8bb0a9f7_4_k_cu_191c4bbf_273314cuda3std3__45__cpo6cbeginE - _ZN40_INTERNAL_8bb0a9f7_4_k_cu_191c4bbf_273314cute1_E)
_ZN40_INTERNAL_8bb0a9f7_4_k_cu_191c4bbf_273314cute1_E:
	.zero		1
	.type		_ZN40_INTERNAL_8bb0a9f7_4_k_cu_191c4bbf_273314cuda3std3__45__cpo6cbeginE,@object
	.size		_ZN40_INTERNAL_8bb0a9f7_4_k_cu_191c4bbf_273314cuda3std3__45__cpo6cbeginE,(_ZN40_INTERNAL_8bb0a9f7_4_k_cu_191c4bbf_273314cuda3std3__48in_placeE - _ZN40_INTERNAL_8bb0a9f7_4_k_cu_191c4bbf_273314cuda3std3__45__cpo6cbeginE)
_ZN40_INTERNAL_8bb0a9f7_4_k_cu_191c4bbf_273314cuda3std3__45__cpo6cbeginE:
	.zero		1
	.type		_ZN40_INTERNAL_8bb0a9f7_4_k_cu_191c4bbf_273314cuda3std3__48in_placeE,@object
	.size		_ZN40_INTERNAL_8bb0a9f7_4_k_cu_191c4bbf_273314cuda3std3__48in_placeE,(_ZN40_INTERNAL_8bb0a9f7_4_k_cu_191c4bbf_273314cuda3std6ranges3__45__cpo9iter_moveE - _ZN40_INTERNAL_8bb0a9f7_4_k_cu_191c4bbf_273314cuda3std3__48in_placeE)
_ZN40_INTERNAL_8bb0a9f7_4_k_cu_191c4bbf_273314cuda3std3__48in_placeE:
	.zero		1
	.type		_ZN40_INTERNAL_8bb0a9f7_4_k_cu_191c4bbf_273314cuda3std6ranges3__45__cpo9iter_moveE,@object
	.size		_ZN40_INTERNAL_8bb0a9f7_4_k_cu_191c4bbf_273314cuda3std6ranges3__45__cpo9iter_moveE,(_ZN40_INTERNAL_8bb0a9f7_4_k_cu_191c4bbf_273314cuda3std3__45__cpo5beginE - _ZN40_INTERNAL_8bb0a9f7_4_k_cu_191c4bbf_273314cuda3std6ranges3__45__cpo9iter_moveE)
_ZN40_INTERNAL_8bb0a9f7_4_k_cu_191c4bbf_273314cuda3std6ranges3__45__cpo9iter_moveE:
	.zero		1
	.type		_ZN40_INTERNAL_8bb0a9f7_4_k_cu_191c4bbf_273314cuda3std3__45__cpo5beginE,@object
	.size		_ZN40_INTERNAL_8bb0a9f7_4_k_cu_191c4bbf_273314cuda3std3__45__cpo5beginE,(_ZN40_INTERNAL_8bb0a9f7_4_k_cu_191c4bbf_273314cuda3std3__442_GLOBAL__N__8bb0a9f7_4_k_cu_191c4bbf_273316ignoreE - _ZN40_INTERNAL_8bb0a9f7_4_k_cu_191c4bbf_273314cuda3std3__45__cpo5beginE)
_ZN40_INTERNAL_8bb0a9f7_4_k_cu_191c4bbf_273314cuda3std3__45__cpo5beginE:
	.zero		1
	.type		_ZN40_INTERNAL_8bb0a9f7_4_k_cu_191c4bbf_273314cuda3std3__442_GLOBAL__N__8bb0a9f7_4_k_cu_191c4bbf_273316ignoreE,@object
	.size		_ZN40_INTERNAL_8bb0a9f7_4_k_cu_191c4bbf_273314cuda3std3__442_GLOBAL__N__8bb0a9f7_4_k_cu_191c4bbf_273316ignoreE,(_ZN40_INTERNAL_8bb0a9f7_4_k_cu_191c4bbf_273314cute7productE - _ZN40_INTERNAL_8bb0a9f7_4_k_cu_191c4bbf_273314cuda3std3__442_GLOBAL__N__8bb0a9f7_4_k_cu_191c4bbf_273316ignoreE)
_ZN40_INTERNAL_8bb0a9f7_4_k_cu_191c4bbf_273314cuda3std3__442_GLOBAL__N__8bb0a9f7_4_k_cu_191c4bbf_273316ignoreE:
	.zero		1
	.type		_ZN40_INTERNAL_8bb0a9f7_4_k_cu_191c4bbf_273314cute7productE,@object
	.size		_ZN40_INTERNAL_8bb0a9f7_4_k_cu_191c4bbf_273314cute7productE,(_ZN40_INTERNAL_8bb0a9f7_4_k_cu_191c4bbf_273314cuda3std3__45__cpo3endE - _ZN40_INTERNAL_8bb0a9f7_4_k_cu_191c4bbf_273314cute7productE)
_ZN40_INTERNAL_8bb0a9f7_4_k_cu_191c4bbf_273314cute7productE:
	.zero		1
	.type		_ZN40_INTERNAL_8bb0a9f7_4_k_cu_191c4bbf_273314cuda3std3__45__cpo3endE,@object
	.size		_ZN40_INTERNAL_8bb0a9f7_4_k_cu_191c4bbf_273314cuda3std3__45__cpo3endE,(_ZN40_INTERNAL_8bb0a9f7_4_k_cu_191c4bbf_273314cuda3std3__419piecewise_constructE - _ZN40_INTERNAL_8bb0a9f7_4_k_cu_191c4bbf_273314cuda3std3__45__cpo3endE)
_ZN40_INTERNAL_8bb0a9f7_4_k_cu_191c4bbf_273314cuda3std3__45__cpo3endE:
	.zero		1
	.type		_ZN40_INTERNAL_8bb0a9f7_4_k_cu_191c4bbf_273314cuda3std3__419piecewise_constructE,@object
	.size		_ZN40_INTERNAL_8bb0a9f7_4_k_cu_191c4bbf_273314cuda3std3__419piecewise_constructE,(_ZN40_INTERNAL_8bb0a9f7_4_k_cu_191c4bbf_273314cuda3std3__45__cpo4cendE - _ZN40_INTERNAL_8bb0a9f7_4_k_cu_191c4bbf_273314cuda3std3__419piecewise_constructE)
_ZN40_INTERNAL_8bb0a9f7_4_k_cu_191c4bbf_273314cuda3std3__419piecewise_constructE:
	.zero		1
	.type		_ZN40_INTERNAL_8bb0a9f7_4_k_cu_191c4bbf_273314cuda3std3__45__cpo4cendE,@object
	.size		_ZN40_INTERNAL_8bb0a9f7_4_k_cu_191c4bbf_273314cuda3std3__45__cpo4cendE,(_ZN40_INTERNAL_8bb0a9f7_4_k_cu_191c4bbf_273314cuda3std6ranges3__45__cpo4swapE - _ZN40_INTERNAL_8bb0a9f7_4_k_cu_191c4bbf_273314cuda3std3__45__cpo4cendE)
_ZN40_INTERNAL_8bb0a9f7_4_k_cu_191c4bbf_273314cuda3std3__45__cpo4cendE:
	.zero		1
	.type		_ZN40_INTERNAL_8bb0a9f7_4_k_cu_191c4bbf_273314cuda3std6ranges3__45__cpo4swapE,@object
	.size		_ZN40_INTERNAL_8bb0a9f7_4_k_cu_191c4bbf_273314cuda3std6ranges3__45__cpo4swapE,(.L_8 - _ZN40_INTERNAL_8bb0a9f7_4_k_cu_191c4bbf_273314cuda3std6ranges3__45__cpo4swapE)
_ZN40_INTERNAL_8bb0a9f7_4_k_cu_191c4bbf_273314cuda3std6ranges3__45__cpo4swapE:
	.zero		1
.L_8:


//--------------------- .nv.constant0._ZN7cutlass13device_kernelINS_4gemm6kernel13GemmUniversalIN4cute5tupleIJiiiiEEENS1_10collective13CollectiveMmaINS1_34MainloopSm90TmaGmmaWarpSpecializedILi6ENS5_IJNS4_1CILi1EEESB_SB_EEENS1_35KernelTmaWarpSpecializedCooperativeEEENS5_IJNSA_ILi128EEENSA_ILi256EEESF_EEENS_10bfloat16_tENS5_IJlSB_lEEESI_SJ_NS4_8TiledMMAINS4_8MMA_AtomIJNS4_4SM904GMMA28MMA_64x256x16_F32BF16BF16_SSILNSN_5MajorE0ELSP_0ELNSN_7ScaleInE1ELSQ_1EEEEEENS4_6LayoutINS5_IJNSA_ILi2EEESB_SB_EEENS5_IJSB_NSA_ILi0EEESW_EEEEENS5_IJNS4_10UnderscoreESZ_SZ_EEEEENS4_13SM90_TMA_LOADENS4_14ComposedLayoutINS4_7SwizzleILi3ELi4ELi3EEENS4_18smem_ptr_flag_bitsILi16EEENST_INS5_IJNSA_ILi8EEENSA_ILi64EEEEEENS5_IJS19_SB_EEEEEEEvNS4_8identityES12_S1D_vS1E_EENS_8epilogue10collective6detail29Sm90TmaWarpSpecializedAdapterINS1H_15DefaultEpilogueISI_SJ_SJ_NS1G_6thread17LinearCombinationISI_Li1EffLNS1L_9ScaleType4KindE0ELNS_15FloatRoundStyleE2ESI_EENS1_15EpilogueDefaultEEEEEvvEEEEvNT_6ParamsE --------------------------
	.section	.nv.constant0._ZN7cutlass13device_kernelINS_4gemm6kernel13GemmUniversalIN4cute5tupleIJiiiiEEENS1_10collective13CollectiveMmaINS1_34MainloopSm90TmaGmmaWarpSpecializedILi6ENS5_IJNS4_1CILi1EEESB_SB_EEENS1_35KernelTmaWarpSpecializedCooperativeEEENS5_IJNSA_ILi128EEENSA_ILi256EEESF_EEENS_10bfloat16_tENS5_IJlSB_lEEESI_SJ_NS4_8TiledMMAINS4_8MMA_AtomIJNS4_4SM904GMMA28MMA_64x256x16_F32BF16BF16_SSILNSN_5MajorE0ELSP_0ELNSN_7ScaleInE1ELSQ_1EEEEEENS4_6LayoutINS5_IJNSA_ILi2EEESB_SB_EEENS5_IJSB_NSA_ILi0EEESW_EEEEENS5_IJNS4_10UnderscoreESZ_SZ_EEEEENS4_13SM90_TMA_LOADENS4_14ComposedLayoutINS4_7SwizzleILi3ELi4ELi3EEENS4_18smem_ptr_flag_bitsILi16EEENST_INS5_IJNSA_ILi8EEENSA_ILi64EEEEEENS5_IJS19_SB_EEEEEEEvNS4_8identityES12_S1D_vS1E_EENS_8epilogue10collective6detail29Sm90TmaWarpSpecializedAdapterINS1H_15DefaultEpilogueISI_SJ_SJ_NS1G_6thread17LinearCombinationISI_Li1EffLNS1L_9ScaleType4KindE0ELNS_15FloatRoundStyleE2ESI_EENS1_15EpilogueDefaultEEEEEvvEEEEvNT_6ParamsE,"a",@progbits
	.sectionflags	@""
	.align	4
.nv.constant0._ZN7cutlass13device_kernelINS_4gemm6kernel13GemmUniversalIN4cute5tupleIJiiiiEEENS1_10collective13CollectiveMmaINS1_34MainloopSm90TmaGmmaWarpSpecializedILi6ENS5_IJNS4_1CILi1EEESB_SB_EEENS1_35KernelTmaWarpSpecializedCooperativeEEENS5_IJNSA_ILi128EEENSA_ILi256EEESF_EEENS_10bfloat16_tENS5_IJlSB_lEEESI_SJ_NS4_8TiledMMAINS4_8MMA_AtomIJNS4_4SM904GMMA28MMA_64x256x16_F32BF16BF16_SSILNSN_5MajorE0ELSP_0ELNSN_7ScaleInE1ELSQ_1EEEEEENS4_6LayoutINS5_IJNSA_ILi2EEESB_SB_EEENS5_IJSB_NSA_ILi0EEESW_EEEEENS5_IJNS4_10UnderscoreESZ_SZ_EEEEENS4_13SM90_TMA_LOADENS4_14ComposedLayoutINS4_7SwizzleILi3ELi4ELi3EEENS4_18smem_ptr_flag_bitsILi16EEENST_INS5_IJNSA_ILi8EEENSA_ILi64EEEEEENS5_IJS19_SB_EEEEEEEvNS4_8identityES12_S1D_vS1E_EENS_8epilogue10collective6detail29Sm90TmaWarpSpecializedAdapterINS1H_15DefaultEpilogueISI_SJ_SJ_NS1G_6thread17LinearCombinationISI_Li1EffLNS1L_9ScaleType4KindE0ELNS_15FloatRoundStyleE2ESI_EENS1_15EpilogueDefaultEEEEEvvEEEEvNT_6ParamsE:
	.zero		1664


//--------------------- SYMBOLS --------------------------

	.type		.nv.reservedSmem.offset0,@object
	.size		.nv.reservedSmem.offset0,0x4
	.type		__assertfail,@function
